//
// Generated by NVIDIA NVVM Compiler
//
// Compiler Build ID: CL-36424714
// Cuda compilation tools, release 13.0, V13.0.88
// Based on NVVM 20.0.0
//

.version 9.0
.target sm_100
.address_size 64

	// .globl	_Z6filterPiS_PfiiiiPc
.extern .func  (.param .b32 func_retval0) vprintf
(
	.param .b64 vprintf_param_0,
	.param .b64 vprintf_param_1
)
;
.global .align 1 .b8 $str[16] = {37, 100, 44, 37, 100, 44, 37, 100, 44, 37, 48, 46, 54, 102, 10};

.visible .entry _Z6filterPiS_PfiiiiPc(
	.param .u64 .ptr .align 1 _Z6filterPiS_PfiiiiPc_param_0,
	.param .u64 .ptr .align 1 _Z6filterPiS_PfiiiiPc_param_1,
	.param .u64 .ptr .align 1 _Z6filterPiS_PfiiiiPc_param_2,
	.param .u32 _Z6filterPiS_PfiiiiPc_param_3,
	.param .u32 _Z6filterPiS_PfiiiiPc_param_4,
	.param .u32 _Z6filterPiS_PfiiiiPc_param_5,
	.param .u32 _Z6filterPiS_PfiiiiPc_param_6,
	.param .u64 .ptr .align 1 _Z6filterPiS_PfiiiiPc_param_7
)
{
	.local .align 8 .b8 	__local_depot0[24];
	.reg .b64 	%SP;
	.reg .b64 	%SPL;
	.reg .pred 	%p<49>;
	.reg .b16 	%rs<13>;
	.reg .b32 	%r<75>;
	.reg .b32 	%f<156>;
	.reg .b64 	%rd<27>;
	.reg .b64 	%fd<4>;

	mov.u64 	%SPL, __local_depot0;
	cvta.local.u64 	%SP, %SPL;
	ld.param.u64 	%rd8, [_Z6filterPiS_PfiiiiPc_param_0];
	ld.param.u64 	%rd9, [_Z6filterPiS_PfiiiiPc_param_2];
	ld.param.u32 	%r21, [_Z6filterPiS_PfiiiiPc_param_3];
	ld.param.u32 	%r22, [_Z6filterPiS_PfiiiiPc_param_4];
	ld.param.u32 	%r23, [_Z6filterPiS_PfiiiiPc_param_5];
	ld.param.u32 	%r24, [_Z6filterPiS_PfiiiiPc_param_6];
	ld.param.u64 	%rd7, [_Z6filterPiS_PfiiiiPc_param_7];
	cvta.to.global.u64 	%rd1, %rd8;
	cvta.to.global.u64 	%rd2, %rd9;
	mov.u32 	%r25, %ctaid.y;
	mov.u32 	%r26, %ntid.y;
	mov.u32 	%r27, %tid.y;
	mad.lo.s32 	%r1, %r25, %r26, %r27;
	mov.u32 	%r28, %ctaid.x;
	mov.u32 	%r29, %ntid.x;
	mov.u32 	%r30, %tid.x;
	mad.lo.s32 	%r2, %r28, %r29, %r30;
	setp.ge.s32 	%p4, %r1, %r23;
	setp.ge.s32 	%p5, %r2, %r22;
	or.pred  	%p6, %p5, %p4;
	@%p6 bra 	$L__BB0_47;
	cvt.rn.f32.u32 	%f1, %r1;
	cvt.rn.f32.s32 	%f2, %r2;
	cvt.rn.f32.s32 	%f3, %r21;
	cvt.rn.f32.s32 	%f4, %r24;
	neg.s32 	%r31, %r24;
	cvt.rn.f32.s32 	%f5, %r31;
	ld.global.f32 	%f6, [%rd2];
	add.f32 	%f79, %f6, %f1;
	cvt.rzi.s32.f32 	%r69, %f79;
	cvt.rn.f32.s32 	%f80, %r69;
	ld.global.f32 	%f7, [%rd2+12];
	add.f32 	%f8, %f7, %f1;
	setp.gt.f32 	%p7, %f8, %f80;
	@%p7 bra 	$L__BB0_3;
	ld.global.f32 	%f136, [%rd2+36];
	ld.global.f32 	%f135, [%rd2+24];
	mov.f32 	%f134, 0f00000000;
	bra.uni 	$L__BB0_14;
$L__BB0_3:
	ld.global.f32 	%f135, [%rd2+24];
	add.f32 	%f83, %f135, %f2;
	cvt.rzi.s32.f32 	%r4, %f83;
	ld.global.f32 	%f136, [%rd2+36];
	add.f32 	%f13, %f136, %f2;
	mov.f32 	%f134, 0f00000000;
$L__BB0_4:
	cvt.rn.f32.s32 	%f84, %r4;
	setp.leu.f32 	%p8, %f13, %f84;
	@%p8 bra 	$L__BB0_13;
	mov.u32 	%r70, %r4;
$L__BB0_6:
	setp.lt.s32 	%p9, %r69, %r23;
	or.b32  	%r32, %r70, %r69;
	setp.gt.s32 	%p10, %r32, -1;
	setp.lt.s32 	%p11, %r70, %r22;
	and.pred  	%p12, %p9, %p11;
	and.pred  	%p1, %p12, %p10;
	not.b32 	%r33, %r70;
	add.s32 	%r34, %r22, %r33;
	mad.lo.s32 	%r35, %r34, %r23, %r69;
	mul.lo.s32 	%r36, %r35, 3;
	mul.wide.s32 	%rd10, %r36, 4;
	add.s64 	%rd3, %rd1, %rd10;
	mov.f32 	%f131, 0f437F0000;
	not.pred 	%p13, %p1;
	@%p13 bra 	$L__BB0_8;
	ld.global.u32 	%r37, [%rd3];
	cvt.rn.f32.s32 	%f131, %r37;
$L__BB0_8:
	add.f32 	%f18, %f134, %f131;
	mov.f32 	%f132, 0f437F0000;
	@%p13 bra 	$L__BB0_10;
	ld.global.u32 	%r38, [%rd3+4];
	cvt.rn.f32.s32 	%f132, %r38;
$L__BB0_10:
	add.f32 	%f21, %f18, %f132;
	mov.f32 	%f133, 0f437F0000;
	@%p13 bra 	$L__BB0_12;
	ld.global.u32 	%r39, [%rd3+8];
	cvt.rn.f32.s32 	%f133, %r39;
$L__BB0_12:
	add.f32 	%f134, %f21, %f133;
	add.s32 	%r70, %r70, 1;
	cvt.rn.f32.s32 	%f88, %r70;
	setp.gt.f32 	%p16, %f13, %f88;
	@%p16 bra 	$L__BB0_6;
$L__BB0_13:
	add.s32 	%r69, %r69, 1;
	cvt.rn.f32.s32 	%f89, %r69;
	setp.gt.f32 	%p17, %f8, %f89;
	@%p17 bra 	$L__BB0_4;
$L__BB0_14:
	sub.f32 	%f90, %f136, %f135;
	sub.f32 	%f91, %f7, %f6;
	mul.f32 	%f92, %f90, %f91;
	mul.f32 	%f93, %f92, 0f40400000;
	div.rn.f32 	%f29, %f134, %f93;
	sub.f32 	%f94, %f29, %f3;
	setp.geu.f32 	%p18, %f94, %f4;
	setp.leu.f32 	%p19, %f94, %f5;
	mov.b16 	%rs10, 0;
	or.pred  	%p20, %p18, %p19;
	@%p20 bra 	$L__BB0_16;
	cvt.f64.f32 	%fd1, %f29;
	add.u64 	%rd11, %SP, 0;
	add.u64 	%rd12, %SPL, 0;
	st.local.v2.u32 	[%rd12], {%r1, %r2};
	mov.b32 	%r40, 0;
	st.local.u32 	[%rd12+8], %r40;
	st.local.f64 	[%rd12+16], %fd1;
	mov.u64 	%rd13, $str;
	cvta.global.u64 	%rd14, %rd13;
	{ // callseq 0, 0
	.param .b64 param0;
	st.param.b64 	[param0], %rd14;
	.param .b64 param1;
	st.param.b64 	[param1], %rd11;
	.param .b32 retval0;
	call.uni (retval0), 
	vprintf, 
	(
	param0, 
	param1
	);
	ld.param.b32 	%r41, [retval0];
	} // callseq 0
	mov.b16 	%rs10, 1;
$L__BB0_16:
	not.b32 	%r43, %r2;
	add.s32 	%r44, %r22, %r43;
	mad.lo.s32 	%r45, %r44, %r23, %r1;
	mul.lo.s32 	%r46, %r45, 3;
	cvt.s64.s32 	%rd15, %r46;
	cvta.to.global.u64 	%rd16, %rd7;
	add.s64 	%rd4, %rd16, %rd15;
	st.global.u8 	[%rd4], %rs10;
	ld.global.f32 	%f30, [%rd2+4];
	add.f32 	%f96, %f30, %f1;
	cvt.rzi.s32.f32 	%r71, %f96;
	cvt.rn.f32.s32 	%f97, %r71;
	ld.global.f32 	%f31, [%rd2+16];
	add.f32 	%f32, %f31, %f1;
	setp.gt.f32 	%p21, %f32, %f97;
	@%p21 bra 	$L__BB0_18;
	ld.global.f32 	%f145, [%rd2+40];
	ld.global.f32 	%f144, [%rd2+28];
	mov.f32 	%f143, 0f00000000;
	bra.uni 	$L__BB0_29;
$L__BB0_18:
	ld.global.f32 	%f144, [%rd2+28];
	add.f32 	%f100, %f144, %f2;
	cvt.rzi.s32.f32 	%r10, %f100;
	ld.global.f32 	%f145, [%rd2+40];
	add.f32 	%f37, %f145, %f2;
	mov.f32 	%f143, 0f00000000;
$L__BB0_19:
	cvt.rn.f32.s32 	%f101, %r10;
	setp.leu.f32 	%p22, %f37, %f101;
	@%p22 bra 	$L__BB0_28;
	mov.u32 	%r72, %r10;
$L__BB0_21:
	setp.lt.s32 	%p23, %r71, %r23;
	or.b32  	%r47, %r72, %r71;
	setp.gt.s32 	%p24, %r47, -1;
	setp.lt.s32 	%p25, %r72, %r22;
	and.pred  	%p26, %p23, %p25;
	and.pred  	%p2, %p26, %p24;
	not.b32 	%r48, %r72;
	add.s32 	%r49, %r22, %r48;
	mad.lo.s32 	%r50, %r49, %r23, %r71;
	mul.lo.s32 	%r51, %r50, 3;
	mul.wide.s32 	%rd17, %r51, 4;
	add.s64 	%rd5, %rd1, %rd17;
	mov.f32 	%f140, 0f437F0000;
	not.pred 	%p27, %p2;
	@%p27 bra 	$L__BB0_23;
	ld.global.u32 	%r52, [%rd5];
	cvt.rn.f32.s32 	%f140, %r52;
$L__BB0_23:
	add.f32 	%f42, %f143, %f140;
	mov.f32 	%f141, 0f437F0000;
	@%p27 bra 	$L__BB0_25;
	ld.global.u32 	%r53, [%rd5+4];
	cvt.rn.f32.s32 	%f141, %r53;
$L__BB0_25:
	add.f32 	%f45, %f42, %f141;
	mov.f32 	%f142, 0f437F0000;
	@%p27 bra 	$L__BB0_27;
	ld.global.u32 	%r54, [%rd5+8];
	cvt.rn.f32.s32 	%f142, %r54;
$L__BB0_27:
	add.f32 	%f143, %f45, %f142;
	add.s32 	%r72, %r72, 1;
	cvt.rn.f32.s32 	%f105, %r72;
	setp.gt.f32 	%p30, %f37, %f105;
	@%p30 bra 	$L__BB0_21;
$L__BB0_28:
	add.s32 	%r71, %r71, 1;
	cvt.rn.f32.s32 	%f106, %r71;
	setp.gt.f32 	%p31, %f32, %f106;
	@%p31 bra 	$L__BB0_19;
$L__BB0_29:
	sub.f32 	%f107, %f145, %f144;
	sub.f32 	%f108, %f31, %f30;
	mul.f32 	%f109, %f107, %f108;
	mul.f32 	%f110, %f109, 0f40400000;
	div.rn.f32 	%f53, %f143, %f110;
	sub.f32 	%f111, %f53, %f3;
	setp.geu.f32 	%p32, %f111, %f4;
	setp.leu.f32 	%p33, %f111, %f5;
	mov.b16 	%rs11, 0;
	or.pred  	%p34, %p32, %p33;
	@%p34 bra 	$L__BB0_31;
	cvt.f64.f32 	%fd2, %f53;
	add.u64 	%rd18, %SP, 0;
	add.u64 	%rd19, %SPL, 0;
	st.local.v2.u32 	[%rd19], {%r1, %r2};
	mov.b32 	%r55, 1;
	st.local.u32 	[%rd19+8], %r55;
	st.local.f64 	[%rd19+16], %fd2;
	mov.u64 	%rd20, $str;
	cvta.global.u64 	%rd21, %rd20;
	{ // callseq 1, 0
	.param .b64 param0;
	st.param.b64 	[param0], %rd21;
	.param .b64 param1;
	st.param.b64 	[param1], %rd18;
	.param .b32 retval0;
	call.uni (retval0), 
	vprintf, 
	(
	param0, 
	param1
	);
	ld.param.b32 	%r56, [retval0];
	} // callseq 1
	mov.b16 	%rs11, 1;
$L__BB0_31:
	st.global.u8 	[%rd4+1], %rs11;
	ld.global.f32 	%f54, [%rd2+8];
	add.f32 	%f113, %f54, %f1;
	cvt.rzi.s32.f32 	%r73, %f113;
	cvt.rn.f32.s32 	%f114, %r73;
	ld.global.f32 	%f55, [%rd2+20];
	add.f32 	%f56, %f55, %f1;
	setp.gt.f32 	%p35, %f56, %f114;
	@%p35 bra 	$L__BB0_33;
	ld.global.f32 	%f154, [%rd2+44];
	ld.global.f32 	%f153, [%rd2+32];
	mov.f32 	%f152, 0f00000000;
	bra.uni 	$L__BB0_44;
$L__BB0_33:
	ld.global.f32 	%f153, [%rd2+32];
	add.f32 	%f117, %f153, %f2;
	cvt.rzi.s32.f32 	%r16, %f117;
	cvt.rn.f32.s32 	%f60, %r16;
	ld.global.f32 	%f154, [%rd2+44];
	add.f32 	%f62, %f154, %f2;
	mov.f32 	%f152, 0f00000000;
$L__BB0_34:
	setp.leu.f32 	%p36, %f62, %f60;
	@%p36 bra 	$L__BB0_43;
	mov.u32 	%r74, %r16;
$L__BB0_36:
	setp.lt.s32 	%p37, %r73, %r23;
	or.b32  	%r58, %r74, %r73;
	setp.gt.s32 	%p38, %r58, -1;
	setp.lt.s32 	%p39, %r74, %r22;
	and.pred  	%p40, %p37, %p39;
	and.pred  	%p3, %p40, %p38;
	not.b32 	%r59, %r74;
	add.s32 	%r60, %r22, %r59;
	mad.lo.s32 	%r61, %r60, %r23, %r73;
	mul.lo.s32 	%r62, %r61, 3;
	mul.wide.s32 	%rd22, %r62, 4;
	add.s64 	%rd6, %rd1, %rd22;
	mov.f32 	%f149, 0f437F0000;
	not.pred 	%p41, %p3;
	@%p41 bra 	$L__BB0_38;
	ld.global.u32 	%r63, [%rd6];
	cvt.rn.f32.s32 	%f149, %r63;
$L__BB0_38:
	add.f32 	%f67, %f152, %f149;
	mov.f32 	%f150, 0f437F0000;
	@%p41 bra 	$L__BB0_40;
	ld.global.u32 	%r64, [%rd6+4];
	cvt.rn.f32.s32 	%f150, %r64;
$L__BB0_40:
	add.f32 	%f70, %f67, %f150;
	mov.f32 	%f151, 0f437F0000;
	@%p41 bra 	$L__BB0_42;
	ld.global.u32 	%r65, [%rd6+8];
	cvt.rn.f32.s32 	%f151, %r65;
$L__BB0_42:
	add.f32 	%f152, %f70, %f151;
	add.s32 	%r74, %r74, 1;
	cvt.rn.f32.s32 	%f121, %r74;
	setp.gt.f32 	%p44, %f62, %f121;
	@%p44 bra 	$L__BB0_36;
$L__BB0_43:
	add.s32 	%r73, %r73, 1;
	cvt.rn.f32.s32 	%f122, %r73;
	setp.gt.f32 	%p45, %f56, %f122;
	@%p45 bra 	$L__BB0_34;
$L__BB0_44:
	sub.f32 	%f123, %f154, %f153;
	sub.f32 	%f124, %f55, %f54;
	mul.f32 	%f125, %f123, %f124;
	mul.f32 	%f126, %f125, 0f40400000;
	div.rn.f32 	%f78, %f152, %f126;
	sub.f32 	%f127, %f78, %f3;
	setp.geu.f32 	%p46, %f127, %f4;
	setp.leu.f32 	%p47, %f127, %f5;
	mov.b16 	%rs12, 0;
	or.pred  	%p48, %p46, %p47;
	@%p48 bra 	$L__BB0_46;
	cvt.f64.f32 	%fd3, %f78;
	add.u64 	%rd23, %SP, 0;
	add.u64 	%rd24, %SPL, 0;
	st.local.v2.u32 	[%rd24], {%r1, %r2};
	mov.b32 	%r66, 2;
	st.local.u32 	[%rd24+8], %r66;
	st.local.f64 	[%rd24+16], %fd3;
	mov.u64 	%rd25, $str;
	cvta.global.u64 	%rd26, %rd25;
	{ // callseq 2, 0
	.param .b64 param0;
	st.param.b64 	[param0], %rd26;
	.param .b64 param1;
	st.param.b64 	[param1], %rd23;
	.param .b32 retval0;
	call.uni (retval0), 
	vprintf, 
	(
	param0, 
	param1
	);
	ld.param.b32 	%r67, [retval0];
	} // callseq 2
	mov.b16 	%rs12, 1;
$L__BB0_46:
	st.global.u8 	[%rd4+2], %rs12;
$L__BB0_47:
	ret;

}


// ===== COMPILED SASS (sm_100) =====

	.target	sm_100

	.elftype	@"ET_EXEC"


//--------------------- .note.nv.tkinfo           --------------------------
	.section	.note.nv.tkinfo,"",@"SHT_NOTE"
	.sectionflags	@"SHF_NOTE_NV_TKINFO"
	.tkinfo
        /*0018*/ 	.word	0x00000002
        /*0030*/ 	.string	""
        /*0030*/ 	.string	"ptxas"
        /*0030*/ 	.string	"Cuda compilation tools, release 13.0, V13.0.88"
        /*0030*/ 	.string	"Build cuda_13.0.r13.0/compiler.36424714_0"
        /*0030*/ 	.string	"-arch sm_100 -m 64 "



//--------------------- .note.nv.cuinfo           --------------------------
	.section	.note.nv.cuinfo,"",@"SHT_NOTE"
	.sectionflags	@"SHF_NOTE_NV_CUINFO"
        /*0018*/ 	.short	0x0002
        /*001a*/ 	.short	0x0064
        /*001c*/ 	.short	0x0082
	.zero		2


//--------------------- .nv.info                  --------------------------
	.section	.nv.info,"",@"SHT_CUDA_INFO"
	.align	4


	//----- nvinfo : EIATTR_REGCOUNT
	.align		4
        /*0000*/ 	.byte	0x04, 0x2f
        /*0002*/ 	.short	(.L_2 - .L_1)
	.align		4
.L_1:
        /*0004*/ 	.word	index@(_Z6filterPiS_PfiiiiPc)
        /*0008*/ 	.word	0x0000001e


	//----- nvinfo : EIATTR_FRAME_SIZE
	.align		4
.L_2:
        /*000c*/ 	.byte	0x04, 0x11
        /*000e*/ 	.short	(.L_4 - .L_3)
	.align		4
.L_3:
        /*0010*/ 	.word	index@($__internal_0_$__cuda_sm3x_div_rn_noftz_f32_slowpath)
        /*0014*/ 	.word	0x00000018


	//----- nvinfo : EIATTR_FRAME_SIZE
	.align		4
.L_4:
        /*0018*/ 	.byte	0x04, 0x11
        /*001a*/ 	.short	(.L_6 - .L_5)
	.align		4
.L_5:
        /*001c*/ 	.word	index@(_Z6filterPiS_PfiiiiPc)
        /*0020*/ 	.word	0x00000018


	//----- nvinfo : EIATTR_MIN_STACK_SIZE
	.align		4
.L_6:
        /*0024*/ 	.byte	0x04, 0x12
        /*0026*/ 	.short	(.L_8 - .L_7)
	.align		4
.L_7:
        /*0028*/ 	.word	index@(_Z6filterPiS_PfiiiiPc)
        /*002c*/ 	.word	0x00000018
.L_8:


//--------------------- .nv.compat                --------------------------
	.section	.nv.compat,"",@"SHT_CUDA_COMPAT_INFO"
	.align	4
        /*0000*/ 	.byte	0x02, 0x09, 0x00, 0x00, 0x02, 0x02, 0x01, 0x00, 0x02, 0x05, 0x05, 0x00, 0x03, 0x07, 0x01, 0x01
        /*0010*/ 	.byte	0x02, 0x03, 0x00, 0x00, 0x02, 0x06, 0x01, 0x00, 0x04, 0x0b, 0x08, 0x00, 0x01, 0x00, 0x00, 0x00
        /*0020*/ 	.byte	0x00, 0x00, 0x00, 0x00


//--------------------- .nv.info._Z6filterPiS_PfiiiiPc --------------------------
	.section	.nv.info._Z6filterPiS_PfiiiiPc,"",@"SHT_CUDA_INFO"
	.sectionflags	@""
	.align	4


	//----- nvinfo : EIATTR_CUDA_API_VERSION
	.align		4
        /*0000*/ 	.byte	0x04, 0x37
        /*0002*/ 	.short	(.L_10 - .L_9)
.L_9:
        /*0004*/ 	.word	0x00000082


	//----- nvinfo : EIATTR_KPARAM_INFO
	.align		4
.L_10:
        /*0008*/ 	.byte	0x04, 0x17
        /*000a*/ 	.short	(.L_12 - .L_11)
.L_11:
        /*000c*/ 	.word	0x00000000
        /*0010*/ 	.short	0x0007
        /*0012*/ 	.short	0x0028
        /*0014*/ 	.byte	0x00, 0xf5, 0x21, 0x00


	//----- nvinfo : EIATTR_KPARAM_INFO
	.align		4
.L_12:
        /*0018*/ 	.byte	0x04, 0x17
        /*001a*/ 	.short	(.L_14 - .L_13)
.L_13:
        /*001c*/ 	.word	0x00000000
        /*0020*/ 	.short	0x0006
        /*0022*/ 	.short	0x0024
        /*0024*/ 	.byte	0x00, 0xf0, 0x11, 0x00


	//----- nvinfo : EIATTR_KPARAM_INFO
	.align		4
.L_14:
        /*0028*/ 	.byte	0x04, 0x17
        /*002a*/ 	.short	(.L_16 - .L_15)
.L_15:
        /*002c*/ 	.word	0x00000000
        /*0030*/ 	.short	0x0005
        /*0032*/ 	.short	0x0020
        /*0034*/ 	.byte	0x00, 0xf0, 0x11, 0x00


	//----- nvinfo : EIATTR_KPARAM_INFO
	.align		4
.L_16:
        /*0038*/ 	.byte	0x04, 0x17
        /*003a*/ 	.short	(.L_18 - .L_17)
.L_17:
        /*003c*/ 	.word	0x00000000
        /*0040*/ 	.short	0x0004
        /*0042*/ 	.short	0x001c
        /*0044*/ 	.byte	0x00, 0xf0, 0x11, 0x00


	//----- nvinfo : EIATTR_KPARAM_INFO
	.align		4
.L_18:
        /*0048*/ 	.byte	0x04, 0x17
        /*004a*/ 	.short	(.L_20 - .L_19)
.L_19:
        /*004c*/ 	.word	0x00000000
        /*0050*/ 	.short	0x0003
        /*0052*/ 	.short	0x0018
        /*0054*/ 	.byte	0x00, 0xf0, 0x11, 0x00


	//----- nvinfo : EIATTR_KPARAM_INFO
	.align		4
.L_20:
        /*0058*/ 	.byte	0x04, 0x17
        /*005a*/ 	.short	(.L_22 - .L_21)
.L_21:
        /*005c*/ 	.word	0x00000000
        /*0060*/ 	.short	0x0002
        /*0062*/ 	.short	0x0010
        /*0064*/ 	.byte	0x00, 0xf5, 0x21, 0x00


	//----- nvinfo : EIATTR_KPARAM_INFO
	.align		4
.L_22:
        /*0068*/ 	.byte	0x04, 0x17
        /*006a*/ 	.short	(.L_24 - .L_23)
.L_23:
        /*006c*/ 	.word	0x00000000
        /*0070*/ 	.short	0x0001
        /*0072*/ 	.short	0x0008
        /*0074*/ 	.byte	0x00, 0xf5, 0x21, 0x00


	//----- nvinfo : EIATTR_KPARAM_INFO
	.align		4
.L_24:
        /*0078*/ 	.byte	0x04, 0x17
        /*007a*/ 	.short	(.L_26 - .L_25)
.L_25:
        /*007c*/ 	.word	0x00000000
        /*0080*/ 	.short	0x0000
        /*0082*/ 	.short	0x0000
        /*0084*/ 	.byte	0x00, 0xf5, 0x21, 0x00


	//----- nvinfo : EIATTR_SPARSE_MMA_MASK
	.align		4
.L_26:
        /*0088*/ 	.byte	0x03, 0x50
        /*008a*/ 	.short	0x0000


	//----- nvinfo : EIATTR_MAXREG_COUNT
	.align		4
        /*008c*/ 	.byte	0x03, 0x1b
        /*008e*/ 	.short	0x00ff


	//----- nvinfo : EIATTR_EXTERNS
	.align		4
        /*0090*/ 	.byte	0x04, 0x0f
        /*0092*/ 	.short	(.L_28 - .L_27)


	//   ....[0]....
	.align		4
.L_27:
        /*0094*/ 	.word	index@(vprintf)


	//----- nvinfo : EIATTR_MERCURY_ISA_VERSION
	.align		4
.L_28:
        /*0098*/ 	.byte	0x03, 0x5f
        /*009a*/ 	.short	0x0101


	//----- nvinfo : EIATTR_VRC_CTA_INIT_COUNT
	.align		4
        /*009c*/ 	.byte	0x02, 0x4a
	.zero		1
	.zero		1


	//----- nvinfo : EIATTR_SYSCALL_OFFSETS
	.align		4
        /*00a0*/ 	.byte	0x04, 0x46
        /*00a2*/ 	.short	(.L_30 - .L_29)


	//   ....[0]....
.L_29:
        /*00a4*/ 	.word	0x000007d0


	//   ....[1]....
        /*00a8*/ 	.word	0x00000e80


	//   ....[2]....
        /*00ac*/ 	.word	0x000014d0


	//----- nvinfo : EIATTR_EXIT_INSTR_OFFSETS
	.align		4
.L_30:
        /*00b0*/ 	.byte	0x04, 0x1c
        /*00b2*/ 	.short	(.L_32 - .L_31)


	//   ....[0]....
.L_31:
        /*00b4*/ 	.word	0x00000120


	//   ....[1]....
        /*00b8*/ 	.word	0x00001510


	//----- nvinfo : EIATTR_CRS_STACK_SIZE
	.align		4
.L_32:
        /*00bc*/ 	.byte	0x04, 0x1e
        /*00be*/ 	.short	(.L_34 - .L_33)
.L_33:
        /*00c0*/ 	.word	0x00000000


	//----- nvinfo : EIATTR_CBANK_PARAM_SIZE
	.align		4
.L_34:
        /*00c4*/ 	.byte	0x03, 0x19
        /*00c6*/ 	.short	0x0030


	//----- nvinfo : EIATTR_PARAM_CBANK
	.align		4
        /*00c8*/ 	.byte	0x04, 0x0a
        /*00ca*/ 	.short	(.L_36 - .L_35)
	.align		4
.L_35:
        /*00cc*/ 	.word	index@(.nv.constant0._Z6filterPiS_PfiiiiPc)
        /*00d0*/ 	.short	0x0380
        /*00d2*/ 	.short	0x0030


	//----- nvinfo : EIATTR_SW_WAR
	.align		4
.L_36:
        /*00d4*/ 	.byte	0x04, 0x36
        /*00d6*/ 	.short	(.L_38 - .L_37)
.L_37:
        /*00d8*/ 	.word	0x00000008
.L_38:


//--------------------- .nv.callgraph             --------------------------
	.section	.nv.callgraph,"",@"SHT_CUDA_CALLGRAPH"
	.align	4
	.sectionentsize	8
	.align		4
        /*0000*/ 	.word	0x00000000
	.align		4
        /*0004*/ 	.word	0xffffffff
	.align		4
        /*0008*/ 	.word	index@(_Z6filterPiS_PfiiiiPc)
	.align		4
        /*000c*/ 	.word	index@(vprintf)
	.align		4
        /*0010*/ 	.word	0x00000000
	.align		4
        /*0014*/ 	.word	0xfffffffe
	.align		4
        /*0018*/ 	.word	0x00000000
	.align		4
        /*001c*/ 	.word	0xfffffffd
	.align		4
        /*0020*/ 	.word	0x00000000
	.align		4
        /*0024*/ 	.word	0xfffffffc


//--------------------- .nv.constant4             --------------------------
	.section	.nv.constant4,"a",@progbits
	.align	8
	.align		8
.nv.constant4:
        /*0000*/ 	.dword	vprintf
	.align		8
        /*0008*/ 	.dword	$str


//--------------------- .text._Z6filterPiS_PfiiiiPc --------------------------
	.section	.text._Z6filterPiS_PfiiiiPc,"ax",@progbits
	.align	128
        .global         _Z6filterPiS_PfiiiiPc
        .type           _Z6filterPiS_PfiiiiPc,@function
        .size           _Z6filterPiS_PfiiiiPc,(.L_x_48 - _Z6filterPiS_PfiiiiPc)
        .other          _Z6filterPiS_PfiiiiPc,@"STO_CUDA_ENTRY STV_DEFAULT"
_Z6filterPiS_PfiiiiPc:
.text._Z6filterPiS_PfiiiiPc:
[----:B------:R-:W0:Y:S01]  /*0000*/  LDC R1, c[0x0][0x37c] ;  /* 0x0000df00ff017b82 */ /* 0x000e220000000800 */
[----:B------:R-:W1:Y:S01]  /*0010*/  S2R R3, SR_TID.Y ;  /* 0x0000000000037919 */ /* 0x000e620000002200 */
[----:B------:R-:W2:Y:S06]  /*0020*/  LDCU UR5, c[0x0][0x2fc] ;  /* 0x00005f80ff0577ac */ /* 0x000eac0008000800 */
[----:B------:R-:W1:Y:S01]  /*0030*/  S2UR UR6, SR_CTAID.Y ;  /* 0x00000000000679c3 */ /* 0x000e620000002600 */
[----:B0-----:R-:W-:Y:S01]  /*0040*/  VIADD R1, R1, 0xffffffe8 ;  /* 0xffffffe801017836 */ /* 0x001fe20000000000 */
[----:B------:R-:W0:Y:S01]  /*0050*/  S2R R0, SR_TID.X ;  /* 0x0000000000007919 */ /* 0x000e220000002100 */
[----:B------:R-:W3:Y:S01]  /*0060*/  LDCU UR8, c[0x0][0x3a0] ;  /* 0x00007400ff0877ac */ /* 0x000ee20008000800 */
[----:B------:R-:W4:Y:S04]  /*0070*/  LDCU UR9, c[0x0][0x39c] ;  /* 0x00007380ff0977ac */ /* 0x000f280008000800 */
[----:B------:R-:W1:Y:S01]  /*0080*/  LDC R18, c[0x0][0x364] ;  /* 0x0000d900ff127b82 */ /* 0x000e620000000800 */
[----:B------:R-:W5:Y:S07]  /*0090*/  LDCU UR4, c[0x0][0x2f8] ;  /* 0x00005f00ff0477ac */ /* 0x000f6e0008000800 */
[----:B------:R-:W0:Y:S08]  /*00a0*/  S2UR UR7, SR_CTAID.X ;  /* 0x00000000000779c3 */ /* 0x000e300000002500 */
[----:B------:R-:W0:Y:S01]  /*00b0*/  LDC R19, c[0x0][0x360] ;  /* 0x0000d800ff137b82 */ /* 0x000e220000000800 */
[----:B-----5:R-:W-:Y:S01]  /*00c0*/  IADD3 R22, P1, PT, R1, UR4, RZ ;  /* 0x0000000401167c10 */ /* 0x020fe2000ff3e0ff */
[----:B-1----:R-:W-:-:S04]  /*00d0*/  IMAD R18, R18, UR6, R3 ;  /* 0x0000000612127c24 */ /* 0x002fc8000f8e0203 */
[----:B--2---:R-:W-:Y:S01]  /*00e0*/  IMAD.X R2, RZ, RZ, UR5, P1 ;  /* 0x00000005ff027e24 */ /* 0x004fe200088e06ff */
[----:B---3--:R-:W-:Y:S01]  /*00f0*/  ISETP.GE.AND P0, PT, R18, UR8, PT ;  /* 0x0000000812007c0c */ /* 0x008fe2000bf06270 */
[----:B0-----:R-:W-:-:S05]  /*0100*/  IMAD R19, R19, UR7, R0 ;  /* 0x0000000713137c24 */ /* 0x001fca000f8e0200 */
[----:B----4-:R-:W-:-:S13]  /*0110*/  ISETP.GE.OR P0, PT, R19, UR9, P0 ;  /* 0x0000000913007c0c */ /* 0x010fda0008706670 */
[----:B------:R-:W-:Y:S05]  /*0120*/  @P0 EXIT ;  /* 0x000000000000094d */ /* 0x000fea0003800000 */
[----:B------:R-:W0:Y:S01]  /*0130*/  LDC.64 R4, c[0x0][0x390] ;  /* 0x0000e400ff047b82 */ /* 0x000e220000000a00 */
[----:B------:R-:W0:Y:S01]  /*0140*/  LDCU.64 UR36, c[0x0][0x358] ;  /* 0x00006b00ff2477ac */ /* 0x000e220008000a00 */
[----:B------:R-:W-:Y:S01]  /*0150*/  I2FP.F32.U32 R27, R18 ;  /* 0x00000012001b7245 */ /* 0x000fe20000201000 */
[----:B------:R-:W1:Y:S01]  /*0160*/  LDCU UR4, c[0x0][0x39c] ;  /* 0x00007380ff0477ac */ /* 0x000e620008000800 */
[----:B------:R-:W2:Y:S01]  /*0170*/  LDCU UR5, c[0x0][0x3a0] ;  /* 0x00007400ff0577ac */ /* 0x000ea20008000800 */
[----:B0-----:R-:W3:Y:S04]  /*0180*/  LDG.E R0, desc[UR36][R4.64] ;  /* 0x0000002404007981 */ /* 0x001ee8000c1e1900 */
[----:B------:R-:W4:Y:S01]  /*0190*/  LDG.E R3, desc[UR36][R4.64+0xc] ;  /* 0x00000c2404037981 */ /* 0x000f22000c1e1900 */
[----:B------:R-:W-:Y:S01]  /*01a0*/  BSSY.RECONVERGENT B0, `(.L_x_0) ;  /* 0x0000036000007945 */ /* 0x000fe20003800200 */
[----:B------:R-:W-:Y:S01]  /*01b0*/  I2FP.F32.S32 R26, R19 ;  /* 0x00000013001a7245 */ /* 0x000fe20000201400 */
[C---:B---3--:R-:W-:Y:S01]  /*01c0*/  FADD R8, R27.reuse, R0 ;  /* 0x000000001b087221 */ /* 0x048fe20000000000 */
[----:B----4-:R-:W-:-:S05]  /*01d0*/  FADD R10, R27, R3 ;  /* 0x000000031b0a7221 */ /* 0x010fca0000000000 */
[----:B------:R-:W0:Y:S02]  /*01e0*/  F2I.TRUNC.NTZ R8, R8 ;  /* 0x0000000800087305 */ /* 0x000e24000020f100 */
[----:B0-----:R-:W-:-:S04]  /*01f0*/  I2FP.F32.S32 R7, R8 ;  /* 0x0000000800077245 */ /* 0x001fc80000201400 */
[----:B------:R-:W-:-:S13]  /*0200*/  FSETP.GT.AND P0, PT, R10, R7, PT ;  /* 0x000000070a00720b */ /* 0x000fda0003f04000 */
[----:B-12---:R-:W-:Y:S05]  /*0210*/  @P0 BRA `(.L_x_1) ;  /* 0x0000000000100947 */ /* 0x006fea0003800000 */
[----:B------:R0:W5:Y:S04]  /*0220*/  LDG.E R11, desc[UR36][R4.64+0x24] ;  /* 0x00002424040b7981 */ /* 0x000168000c1e1900 */
[----:B------:R0:W5:Y:S01]  /*0230*/  LDG.E R12, desc[UR36][R4.64+0x18] ;  /* 0x00001824040c7981 */ /* 0x000162000c1e1900 */
[----:B------:R-:W-:Y:S01]  /*0240*/  IMAD.MOV.U32 R9, RZ, RZ, RZ ;  /* 0x000000ffff097224 */ /* 0x000fe200078e00ff */
[----:B------:R-:W-:Y:S06]  /*0250*/  BRA `(.L_x_2) ;  /* 0x0000000000a87947 */ /* 0x000fec0003800000 */
.L_x_1:
[----:B------:R-:W2:Y:S04]  /*0260*/  LDG.E R12, desc[UR36][R4.64+0x18] ;  /* 0x00001824040c7981 */ /* 0x000ea8000c1e1900 */
[----:B------:R-:W3:Y:S01]  /*0270*/  LDG.E R11, desc[UR36][R4.64+0x24] ;  /* 0x00002424040b7981 */ /* 0x000ee2000c1e1900 */
[----:B------:R-:W-:Y:S02]  /*0280*/  IMAD.MOV.U32 R9, RZ, RZ, RZ ;  /* 0x000000ffff097224 */ /* 0x000fe400078e00ff */
[C---:B--2---:R-:W-:Y:S01]  /*0290*/  FADD R13, R26.reuse, R12 ;  /* 0x0000000c1a0d7221 */ /* 0x044fe20000000000 */
[----:B---3--:R-:W-:-:S05]  /*02a0*/  FADD R14, R26, R11 ;  /* 0x0000000b1a0e7221 */ /* 0x008fca0000000000 */
[----:B------:R-:W0:Y:S02]  /*02b0*/  F2I.TRUNC.NTZ R13, R13 ;  /* 0x0000000d000d7305 */ /* 0x000e24000020f100 */
.L_x_6:
[----:B0-----:R-:W-:Y:S01]  /*02c0*/  I2FP.F32.S32 R5, R13 ;  /* 0x0000000d00057245 */ /* 0x001fe20000201400 */
[----:B------:R-:W-:Y:S03]  /*02d0*/  BSSY.RECONVERGENT B1, `(.L_x_3) ;  /* 0x000001e000017945 */ /* 0x000fe60003800200 */
[----:B------:R-:W-:-:S13]  /*02e0*/  FSETP.GT.AND P0, PT, R14, R5, PT ;  /* 0x000000050e00720b */ /* 0x000fda0003f04000 */
[----:B------:R-:W-:Y:S05]  /*02f0*/  @!P0 BRA `(.L_x_4) ;  /* 0x00000000006c8947 */ /* 0x000fea0003800000 */
[----:B------:R-:W0:Y:S01]  /*0300*/  LDC.64 R4, c[0x0][0x380] ;  /* 0x0000e000ff047b82 */ /* 0x000e220000000a00 */
[----:B------:R-:W-:-:S07]  /*0310*/  IMAD.MOV.U32 R15, RZ, RZ, R13 ;  /* 0x000000ffff0f7224 */ /* 0x000fce00078e000d */
.L_x_5:
[----:B------:R-:W-:Y:S02]  /*0320*/  LOP3.LUT R6, RZ, R15, RZ, 0x33, !PT ;  /* 0x0000000fff067212 */ /* 0x000fe400078e33ff */
[C---:B------:R-:W-:Y:S02]  /*0330*/  ISETP.GE.AND P0, PT, R15.reuse, UR4, PT ;  /* 0x000000040f007c0c */ /* 0x040fe4000bf06270 */
[----:B------:R-:W-:Y:S02]  /*0340*/  IADD3 R7, PT, PT, R6, UR4, RZ ;  /* 0x0000000406077c10 */ /* 0x000fe4000fffe0ff */
[----:B------:R-:W-:Y:S02]  /*0350*/  LOP3.LUT R16, R15, R8, RZ, 0xfc, !PT ;  /* 0x000000080f107212 */ /* 0x000fe400078efcff */
[----:B------:R-:W-:Y:S01]  /*0360*/  ISETP.LT.AND P0, PT, R8, UR5, !P0 ;  /* 0x0000000508007c0c */ /* 0x000fe2000c701270 */
[----:B------:R-:W-:-:S03]  /*0370*/  IMAD R7, R7, UR5, R8 ;  /* 0x0000000507077c24 */ /* 0x000fc6000f8e0208 */
[----:B------:R-:W-:Y:S01]  /*0380*/  ISETP.GT.AND P0, PT, R16, -0x1, P0 ;  /* 0xffffffff1000780c */ /* 0x000fe20000704270 */
[----:B------:R-:W-:-:S04]  /*0390*/  IMAD R7, R7, 0x3, RZ ;  /* 0x0000000307077824 */ /* 0x000fc800078e02ff */
[----:B0-----:R-:W-:-:S08]  /*03a0*/  IMAD.WIDE R6, R7, 0x4, R4 ;  /* 0x0000000407067825 */ /* 0x001fd000078e0204 */
[----:B------:R-:W2:Y:S04]  /*03b0*/  @P0 LDG.E R23, desc[UR36][R6.64] ;  /* 0x0000002406170981 */ /* 0x000ea8000c1e1900 */
[----:B------:R-:W3:Y:S04]  /*03c0*/  @P0 LDG.E R20, desc[UR36][R6.64+0x4] ;  /* 0x0000042406140981 */ /* 0x000ee8000c1e1900 */
[----:B------:R-:W4:Y:S01]  /*03d0*/  @P0 LDG.E R21, desc[UR36][R6.64+0x8] ;  /* 0x0000082406150981 */ /* 0x000f22000c1e1900 */
[----:B------:R-:W-:Y:S02]  /*03e0*/  VIADD R15, R15, 0x1 ;  /* 0x000000010f0f7836 */ /* 0x000fe40000000000 */
[----:B------:R-:W-:-:S02]  /*03f0*/  IMAD.MOV.U32 R16, RZ, RZ, 0x437f0000 ;  /* 0x437f0000ff107424 */ /* 0x000fc400078e00ff */
[----:B------:R-:W-:Y:S01]  /*0400*/  IMAD.MOV.U32 R17, RZ, RZ, 0x437f0000 ;  /* 0x437f0000ff117424 */ /* 0x000fe200078e00ff */
[----:B--2---:R-:W-:Y:S02]  /*0410*/  @P0 I2FP.F32.S32 R16, R23 ;  /* 0x0000001700100245 */ /* 0x004fe40000201400 */
[----:B------:R-:W-:Y:S02]  /*0420*/  I2FP.F32.S32 R23, R15 ;  /* 0x0000000f00177245 */ /* 0x000fe40000201400 */
[----:B---3--:R-:W-:Y:S01]  /*0430*/  @P0 I2FP.F32.S32 R17, R20 ;  /* 0x0000001400110245 */ /* 0x008fe20000201400 */
[----:B------:R-:W-:Y:S01]  /*0440*/  FADD R16, R16, R9 ;  /* 0x0000000910107221 */ /* 0x000fe20000000000 */
[----:B------:R-:W-:Y:S01]  /*0450*/  FSETP.GT.AND P1, PT, R14, R23, PT ;  /* 0x000000170e00720b */ /* 0x000fe20003f24000 */
[----:B------:R-:W-:Y:S01]  /*0460*/  IMAD.MOV.U32 R20, RZ, RZ, 0x437f0000 ;  /* 0x437f0000ff147424 */ /* 0x000fe200078e00ff */
[----:B----4-:R-:W-:Y:S01]  /*0470*/  @P0 I2FP.F32.S32 R20, R21 ;  /* 0x0000001500140245 */ /* 0x010fe20000201400 */
[----:B------:R-:W-:-:S04]  /*0480*/  FADD R17, R16, R17 ;  /* 0x0000001110117221 */ /* 0x000fc80000000000 */
[----:B------:R-:W-:-:S06]  /*0490*/  FADD R9, R17, R20 ;  /* 0x0000001411097221 */ /* 0x000fcc0000000000 */
[----:B------:R-:W-:Y:S05]  /*04a0*/  @P1 BRA `(.L_x_5) ;  /* 0xfffffffc009c1947 */ /* 0x000fea000383ffff */
.L_x_4:
[----:B------:R-:W-:Y:S05]  /*04b0*/  BSYNC.RECONVERGENT B1 ;  /* 0x0000000000017941 */ /* 0x000fea0003800200 */
.L_x_3:
[----:B------:R-:W-:-:S05]  /*04c0*/  VIADD R8, R8, 0x1 ;  /* 0x0000000108087836 */ /* 0x000fca0000000000 */
[----:B------:R-:W-:-:S04]  /*04d0*/  I2FP.F32.S32 R5, R8 ;  /* 0x0000000800057245 */ /* 0x000fc80000201400 */
[----:B------:R-:W-:-:S13]  /*04e0*/  FSETP.GT.AND P0, PT, R10, R5, PT ;  /* 0x000000050a00720b */ /* 0x000fda0003f04000 */
[----:B------:R-:W-:Y:S05]  /*04f0*/  @P0 BRA `(.L_x_6) ;  /* 0xfffffffc00700947 */ /* 0x000fea000383ffff */
.L_x_2:
[----:B------:R-:W-:Y:S05]  /*0500*/  BSYNC.RECONVERGENT B0 ;  /* 0x0000000000007941 */ /* 0x000fea0003800200 */
.L_x_0:
[----:B-----5:R-:W-:Y:S01]  /*0510*/  FADD R11, -R12, R11 ;  /* 0x0000000b0c0b7221 */ /* 0x020fe20000000100 */
[----:B------:R-:W-:Y:S01]  /*0520*/  FADD R0, -R0, R3 ;  /* 0x0000000300007221 */ /* 0x000fe20000000100 */
[----:B------:R-:W1:Y:S01]  /*0530*/  LDCU UR5, c[0x0][0x3a4] ;  /* 0x00007480ff0577ac */ /* 0x000e620008000800 */
[----:B------:R-:W-:Y:S02]  /*0540*/  BSSY.RECONVERGENT B0, `(.L_x_7) ;  /* 0x0000014000007945 */ /* 0x000fe40003800200 */
[----:B------:R-:W-:Y:S01]  /*0550*/  FMUL R0, R11, R0 ;  /* 0x000000000b007220 */ /* 0x000fe20000400000 */
[----:B------:R-:W2:Y:S03]  /*0560*/  LDCU UR4, c[0x0][0x398] ;  /* 0x00007300ff0477ac */ /* 0x000ea60008000800 */
[----:B------:R-:W-:-:S04]  /*0570*/  FMUL R6, R0, 3 ;  /* 0x4040000000067820 */ /* 0x000fc80000400000 */
[----:B------:R-:W3:Y:S01]  /*0580*/  MUFU.RCP R0, R6 ;  /* 0x0000000600007308 */ /* 0x000ee20000001000 */
[----:B-1----:R-:W-:-:S07]  /*0590*/  UIADD3 UR6, UPT, UPT, -UR5, URZ, URZ ;  /* 0x000000ff05067290 */ /* 0x002fce000fffe1ff */
[----:B------:R-:W1:Y:S01]  /*05a0*/  FCHK P0, R9, R6 ;  /* 0x0000000609007302 */ /* 0x000e620000000000 */
[----:B------:R-:W-:Y:S02]  /*05b0*/  I2FP.F32.S32 R24, UR5 ;  /* 0x0000000500187c45 */ /* 0x000fe40008201400 */
[----:B--2---:R-:W-:Y:S02]  /*05c0*/  I2FP.F32.S32 R25, UR4 ;  /* 0x0000000400197c45 */ /* 0x004fe40008201400 */
[----:B------:R-:W-:Y:S01]  /*05d0*/  I2FP.F32.S32 R23, UR6 ;  /* 0x0000000600177c45 */ /* 0x000fe20008201400 */
[----:B---3--:R-:W-:-:S04]  /*05e0*/  FFMA R3, -R6, R0, 1 ;  /* 0x3f80000006037423 */ /* 0x008fc80000000100 */
[----:B------:R-:W-:-:S04]  /*05f0*/  FFMA R0, R0, R3, R0 ;  /* 0x0000000300007223 */ /* 0x000fc80000000000 */
[----:B------:R-:W-:-:S04]  /*0600*/  FFMA R3, R0, R9, RZ ;  /* 0x0000000900037223 */ /* 0x000fc800000000ff */
[----:B0-----:R-:W-:-:S04]  /*0610*/  FFMA R4, -R6, R3, R9 ;  /* 0x0000000306047223 */ /* 0x001fc80000000109 */
[----:B------:R-:W-:Y:S01]  /*0620*/  FFMA R0, R0, R4, R3 ;  /* 0x0000000400007223 */ /* 0x000fe20000000003 */
[----:B-1----:R-:W-:Y:S06]  /*0630*/  @!P0 BRA `(.L_x_8) ;  /* 0x0000000000108947 */ /* 0x002fec0003800000 */
[----:B------:R-:W-:Y:S01]  /*0640*/  MOV R0, R9 ;  /* 0x0000000900007202 */ /* 0x000fe20000000f00 */
[----:B------:R-:W-:Y:S01]  /*0650*/  IMAD.MOV.U32 R3, RZ, RZ, R6 ;  /* 0x000000ffff037224 */ /* 0x000fe200078e0006 */
[----:B------:R-:W-:-:S07]  /*0660*/  MOV R4, 0x680 ;  /* 0x0000068000047802 */ /* 0x000fce0000000f00 */
[----:B------:R-:W-:Y:S05]  /*0670*/  CALL.REL.NOINC `($__internal_0_$__cuda_sm3x_div_rn_noftz_f32_slowpath) ;  /* 0x0000000c00a87944 */ /* 0x000fea0003c00000 */
.L_x_8:
[----:B------:R-:W-:Y:S05]  /*0680*/  BSYNC.RECONVERGENT B0 ;  /* 0x0000000000007941 */ /* 0x000fea0003800200 */
.L_x_7:
[----:B------:R-:W-:Y:S01]  /*0690*/  FADD R3, R0, -R25 ;  /* 0x8000001900037221 */ /* 0x000fe20000000000 */
[----:B------:R-:W0:Y:S01]  /*06a0*/  LDCU UR38, c[0x0][0x39c] ;  /* 0x00007380ff2677ac */ /* 0x000e220008000800 */
[----:B------:R-:W-:Y:S01]  /*06b0*/  BSSY.RECONVERGENT B6, `(.L_x_9) ;  /* 0x0000014000067945 */ /* 0x000fe20003800200 */
[----:B------:R-:W-:Y:S02]  /*06c0*/  PRMT R8, RZ, 0x7610, R8 ;  /* 0x00007610ff087816 */ /* 0x000fe40000000008 */
[C---:B------:R-:W-:Y:S01]  /*06d0*/  FSETP.GT.AND P0, PT, R3.reuse, R23, PT ;  /* 0x000000170300720b */ /* 0x040fe20003f04000 */
[----:B------:R-:W1:Y:S03]  /*06e0*/  LDCU UR39, c[0x0][0x3a0] ;  /* 0x00007400ff2777ac */ /* 0x000e660008000800 */
[----:B------:R-:W-:-:S13]  /*06f0*/  FSETP.GEU.OR P0, PT, R3, R24, !P0 ;  /* 0x000000180300720b */ /* 0x000fda000470e400 */
[----:B0-----:R-:W-:Y:S05]  /*0700*/  @P0 BRA `(.L_x_10) ;  /* 0x0000000000380947 */ /* 0x001fea0003800000 */
[----:B------:R-:W0:Y:S01]  /*0710*/  F2F.F64.F32 R10, R0 ;  /* 0x00000000000a7310 */ /* 0x000e220000201800 */
[----:B------:R-:W-:Y:S01]  /*0720*/  MOV R8, 0x0 ;  /* 0x0000000000087802 */ /* 0x000fe20000000f00 */
[----:B------:R2:W-:Y:S01]  /*0730*/  STL.64 [R1], R18 ;  /* 0x0000001201007387 */ /* 0x0005e20000100a00 */
[----:B------:R-:W3:Y:S01]  /*0740*/  LDCU.64 UR4, c[0x4][0x8] ;  /* 0x01000100ff0477ac */ /* 0x000ee20008000a00 */
[----:B------:R-:W-:Y:S02]  /*0750*/  IMAD.MOV.U32 R6, RZ, RZ, R22 ;  /* 0x000000ffff067224 */ /* 0x000fe400078e0016 */
[----:B------:R2:W-:Y:S01]  /*0760*/  STL [R1+0x8], RZ ;  /* 0x000008ff01007387 */ /* 0x0005e20000100800 */
[----:B------:R-:W4:Y:S01]  /*0770*/  LDC.64 R8, c[0x4][R8] ;  /* 0x0100000008087b82 */ /* 0x000f220000000a00 */
[----:B------:R-:W-:Y:S02]  /*0780*/  IMAD.MOV.U32 R7, RZ, RZ, R2 ;  /* 0x000000ffff077224 */ /* 0x000fe400078e0002 */
[----:B0-----:R2:W-:Y:S01]  /*0790*/  STL.64 [R1+0x10], R10 ;  /* 0x0000100a01007387 */ /* 0x0015e20000100a00 */
[----:B---3--:R-:W-:-:S02]  /*07a0*/  IMAD.U32 R4, RZ, RZ, UR4 ;  /* 0x00000004ff047e24 */ /* 0x008fc4000f8e00ff */
[----:B------:R-:W-:-:S07]  /*07b0*/  IMAD.U32 R5, RZ, RZ, UR5 ;  /* 0x00000005ff057e24 */ /* 0x000fce000f8e00ff */
[----:B------:R-:W-:-:S07]  /*07c0*/  LEPC R20, `(.L_x_11) ;  /* 0x000000001014794e */ /* 0x000fce0000000000 */
[----:B-12-4-:R-:W-:Y:S05]  /*07d0*/  CALL.ABS.NOINC R8 ;  /* 0x0000000008007343 */ /* 0x016fea0003c00000 */
.L_x_11:
[----:B------:R-:W-:-:S07]  /*07e0*/  HFMA2 R8, -RZ, RZ, 0, 5.9604644775390625e-08 ;  /* 0x00000001ff087431 */ /* 0x000fce00000001ff */
.L_x_10:
[----:B-1----:R-:W-:Y:S05]  /*07f0*/  BSYNC.RECONVERGENT B6 ;  /* 0x0000000000067941 */ /* 0x002fea0003800200 */
.L_x_9:
[----:B------:R-:W0:Y:S01]  /*0800*/  LDCU UR6, c[0x0][0x39c] ;  /* 0x00007380ff0677ac */ /* 0x000e220008000800 */
[----:B------:R-:W-:Y:S01]  /*0810*/  LOP3.LUT R0, RZ, R19, RZ, 0x33, !PT ;  /* 0x00000013ff007212 */ /* 0x000fe200078e33ff */
[----:B------:R-:W1:Y:S01]  /*0820*/  LDC.64 R4, c[0x0][0x390] ;  /* 0x0000e400ff047b82 */ /* 0x000e620000000a00 */
[----:B------:R-:W2:Y:S01]  /*0830*/  LDCU UR7, c[0x0][0x3a0] ;  /* 0x00007400ff0777ac */ /* 0x000ea20008000800 */
[----:B------:R-:W3:Y:S02]  /*0840*/  LDCU.64 UR4, c[0x0][0x3a8] ;  /* 0x00007500ff0477ac */ /* 0x000ee40008000a00 */
[----:B0-----:R-:W-:-:S04]  /*0850*/  VIADD R3, R0, UR6 ;  /* 0x0000000600037c36 */ /* 0x001fc80008000000 */
[----:B--2---:R-:W-:-:S04]  /*0860*/  IMAD R3, R3, UR7, R18 ;  /* 0x0000000703037c24 */ /* 0x004fc8000f8e0212 */
[----:B------:R-:W-:-:S05]  /*0870*/  IMAD R3, R3, 0x3, RZ ;  /* 0x0000000303037824 */ /* 0x000fca00078e02ff */
[----:B---3--:R-:W-:-:S04]  /*0880*/  IADD3 R16, P0, PT, R3, UR4, RZ ;  /* 0x0000000403107c10 */ /* 0x008fc8000ff1e0ff */
[----:B------:R-:W-:-:S05]  /*0890*/  LEA.HI.X.SX32 R17, R3, UR5, 0x1, P0 ;  /* 0x0000000503117c11 */ /* 0x000fca00080f0eff */
[----:B------:R0:W-:Y:S04]  /*08a0*/  STG.E.U8 desc[UR36][R16.64], R8 ;  /* 0x0000000810007986 */ /* 0x0001e8000c101124 */
[----:B-1----:R-:W2:Y:S04]  /*08b0*/  LDG.E R0, desc[UR36][R4.64+0x4] ;  /* 0x0000042404007981 */ /* 0x002ea8000c1e1900 */
[----:B------:R-:W3:Y:S01]  /*08c0*/  LDG.E R3, desc[UR36][R4.64+0x10] ;  /* 0x0000102404037981 */ /* 0x000ee2000c1e1900 */
[----:B------:R-:W-:Y:S01]  /*08d0*/  BSSY.RECONVERGENT B0, `(.L_x_12) ;  /* 0x0000035000007945 */ /* 0x000fe20003800200 */
[C---:B--2---:R-:W-:Y:S01]  /*08e0*/  FADD R6, R27.reuse, R0 ;  /* 0x000000001b067221 */ /* 0x044fe20000000000 */
[----:B---3--:R-:W-:-:S05]  /*08f0*/  FADD R27, R27, R3 ;  /* 0x000000031b1b7221 */ /* 0x008fca0000000000 */
[----:B------:R-:W1:Y:S02]  /*0900*/  F2I.TRUNC.NTZ R6, R6 ;  /* 0x0000000600067305 */ /* 0x000e64000020f100 */
[----:B-1----:R-:W-:-:S04]  /*0910*/  I2FP.F32.S32 R10, R6 ;  /* 0x00000006000a7245 */ /* 0x002fc80000201400 */
[----:B------:R-:W-:-:S13]  /*0920*/  FSETP.GT.AND P0, PT, R27, R10, PT ;  /* 0x0000000a1b00720b */ /* 0x000fda0003f04000 */
[----:B0-----:R-:W-:Y:S05]  /*0930*/  @P0 BRA `(.L_x_13) ;  /* 0x0000000000100947 */ /* 0x001fea0003800000 */
[----:B------:R0:W5:Y:S04]  /*0940*/  LDG.E R7, desc[UR36][R4.64+0x28] ;  /* 0x0000282404077981 */ /* 0x000168000c1e1900 */
[----:B------:R0:W5:Y:S01]  /*0950*/  LDG.E R8, desc[UR36][R4.64+0x1c] ;  /* 0x00001c2404087981 */ /* 0x000162000c1e1900 */
[----:B------:R-:W-:Y:S01]  /*0960*/  IMAD.MOV.U32 R9, RZ, RZ, RZ ;  /* 0x000000ffff097224 */ /* 0x000fe200078e00ff */
[----:B------:R-:W-:Y:S06]  /*0970*/  BRA `(.L_x_14) ;  /* 0x0000000000a87947 */ /* 0x000fec0003800000 */
.L_x_13:
[----:B------:R-:W2:Y:S04]  /*0980*/  LDG.E R8, desc[UR36][R4.64+0x1c] ;  /* 0x00001c2404087981 */ /* 0x000ea8000c1e1900 */
[----:B------:R-:W3:Y:S01]  /*0990*/  LDG.E R7, desc[UR36][R4.64+0x28] ;  /* 0x0000282404077981 */ /* 0x000ee2000c1e1900 */
[----:B------:R-:W-:Y:S02]  /*09a0*/  IMAD.MOV.U32 R9, RZ, RZ, RZ ;  /* 0x000000ffff097224 */ /* 0x000fe400078e00ff */
[C---:B--2---:R-:W-:Y:S01]  /*09b0*/  FADD R10, R26.reuse, R8 ;  /* 0x000000081a0a7221 */ /* 0x044fe20000000000 */
[----:B---3--:R-:W-:-:S05]  /*09c0*/  FADD R11, R26, R7 ;  /* 0x000000071a0b7221 */ /* 0x008fca0000000000 */
[----:B------:R-:W0:Y:S02]  /*09d0*/  F2I.TRUNC.NTZ R10, R10 ;  /* 0x0000000a000a7305 */ /* 0x000e24000020f100 */
.L_x_18:
[----:B0-----:R-:W-:Y:S01]  /*09e0*/  I2FP.F32.S32 R4, R10 ;  /* 0x0000000a00047245 */ /* 0x001fe20000201400 */
[----:B------:R-:W-:Y:S03]  /*09f0*/  BSSY.RECONVERGENT B1, `(.L_x_15) ;  /* 0x000001e000017945 */ /* 0x000fe60003800200 */
[----:B------:R-:W-:-:S13]  /*0a00*/  FSETP.GT.AND P0, PT, R11, R4, PT ;  /* 0x000000040b00720b */ /* 0x000fda0003f04000 */
[----:B------:R-:W-:Y:S05]  /*0a10*/  @!P0 BRA `(.L_x_16) ;  /* 0x00000000006c8947 */ /* 0x000fea0003800000 */
[----:B------:R-:W-:-:S07]  /*0a20*/  IMAD.MOV.U32 R13, RZ, RZ, R10 ;  /* 0x000000ffff0d7224 */ /* 0x000fce00078e000a */
.L_x_17:
[----:B------:R-:W0:Y:S01]  /*0a30*/  LDC.64 R4, c[0x0][0x380] ;  /* 0x0000e000ff047b82 */ /* 0x000e220000000a00 */
[----:B------:R-:W-:Y:S02]  /*0a40*/  LOP3.LUT R12, RZ, R13, RZ, 0x33, !PT ;  /* 0x0000000dff0c7212 */ /* 0x000fe400078e33ff */
[C---:B------:R-:W-:Y:S02]  /*0a50*/  ISETP.GE.AND P0, PT, R13.reuse, UR38, PT ;  /* 0x000000260d007c0c */ /* 0x040fe4000bf06270 */
[----:B------:R-:W-:Y:S01]  /*0a60*/  LOP3.LUT R14, R13, R6, RZ, 0xfc, !PT ;  /* 0x000000060d0e7212 */ /* 0x000fe200078efcff */
[----:B------:R-:W-:Y:S01]  /*0a70*/  VIADD R15, R12, UR38 ;  /* 0x000000260c0f7c36 */ /* 0x000fe20008000000 */
[----:B------:R-:W-:-:S03]  /*0a80*/  ISETP.LT.AND P0, PT, R6, UR39, !P0 ;  /* 0x0000002706007c0c */ /* 0x000fc6000c701270 */
[----:B------:R-:W-:Y:S01]  /*0a90*/  IMAD R15, R15, UR39, R6 ;  /* 0x000000270f0f7c24 */ /* 0x000fe2000f8e0206 */
[----:B------:R-:W-:-:S03]  /*0aa0*/  ISETP.GT.AND P0, PT, R14, -0x1, P0 ;  /* 0xffffffff0e00780c */ /* 0x000fc60000704270 */
[----:B------:R-:W-:-:S04]  /*0ab0*/  IMAD R15, R15, 0x3, RZ ;  /* 0x000000030f0f7824 */ /* 0x000fc800078e02ff */
[----:B0-----:R-:W-:-:S06]  /*0ac0*/  IMAD.WIDE R4, R15, 0x4, R4 ;  /* 0x000000040f047825 */ /* 0x001fcc00078e0204 */
[----:B------:R-:W2:Y:S04]  /*0ad0*/  @P0 LDG.E R14, desc[UR36][R4.64] ;  /* 0x00000024040e0981 */ /* 0x000ea8000c1e1900 */
[----:B------:R-:W3:Y:S04]  /*0ae0*/  @P0 LDG.E R15, desc[UR36][R4.64+0x4] ;  /* 0x00000424040f0981 */ /* 0x000ee8000c1e1900 */
[----:B------:R-:W4:Y:S01]  /*0af0*/  @P0 LDG.E R20, desc[UR36][R4.64+0x8] ;  /* 0x0000082404140981 */ /* 0x000f22000c1e1900 */
[----:B------:R-:W-:Y:S02]  /*0b00*/  HFMA2 R12, -RZ, RZ, 3.748046875, 0 ;  /* 0x437f0000ff0c7431 */ /* 0x000fe400000001ff */
[----:B------:R-:W-:Y:S01]  /*0b10*/  VIADD R13, R13, 0x1 ;  /* 0x000000010d0d7836 */ /* 0x000fe20000000000 */
[----:B--2---:R-:W-:Y:S01]  /*0b20*/  @P0 I2FP.F32.S32 R12, R14 ;  /* 0x0000000e000c0245 */ /* 0x004fe20000201400 */
[----:B------:R-:W-:Y:S01]  /*0b30*/  IMAD.MOV.U32 R14, RZ, RZ, 0x437f0000 ;  /* 0x437f0000ff0e7424 */ /* 0x000fe200078e00ff */
[----:B---3--:R-:W-:-:S03]  /*0b40*/  @P0 I2FP.F32.S32 R14, R15 ;  /* 0x0000000f000e0245 */ /* 0x008fc60000201400 */
[----:B------:R-:W-:Y:S01]  /*0b50*/  FADD R21, R12, R9 ;  /* 0x000000090c157221 */ /* 0x000fe20000000000 */
[----:B------:R-:W-:Y:S01]  /*0b60*/  I2FP.F32.S32 R12, R13 ;  /* 0x0000000d000c7245 */ /* 0x000fe20000201400 */
[----:B------:R-:W-:Y:S01]  /*0b70*/  IMAD.MOV.U32 R9, RZ, RZ, 0x437f0000 ;  /* 0x437f0000ff097424 */ /* 0x000fe200078e00ff */
[----:B----4-:R-:W-:Y:S01]  /*0b80*/  @P0 I2FP.F32.S32 R9, R20 ;  /* 0x0000001400090245 */ /* 0x010fe20000201400 */
[----:B------:R-:W-:Y:S01]  /*0b90*/  FADD R14, R21, R14 ;  /* 0x0000000e150e7221 */ /* 0x000fe20000000000 */
[----:B------:R-:W-:-:S03]  /*0ba0*/  FSETP.GT.AND P1, PT, R11, R12, PT ;  /* 0x0000000c0b00720b */ /* 0x000fc60003f24000 */
[----:B------:R-:W-:-:S10]  /*0bb0*/  FADD R9, R14, R9 ;  /* 0x000000090e097221 */ /* 0x000fd40000000000 */
[----:B------:R-:W-:Y:S05]  /*0bc0*/  @P1 BRA `(.L_x_17) ;  /* 0xfffffffc00981947 */ /* 0x000fea000383ffff */
.L_x_16:
[----:B------:R-:W-:Y:S05]  /*0bd0*/  BSYNC.RECONVERGENT B1 ;  /* 0x0000000000017941 */ /* 0x000fea0003800200 */
.L_x_15:
[----:B------:R-:W-:-:S05]  /*0be0*/  VIADD R6, R6, 0x1 ;  /* 0x0000000106067836 */ /* 0x000fca0000000000 */
[----:B------:R-:W-:-:S04]  /*0bf0*/  I2FP.F32.S32 R4, R6 ;  /* 0x0000000600047245 */ /* 0x000fc80000201400 */
[----:B------:R-:W-:-:S13]  /*0c00*/  FSETP.GT.AND P0, PT, R27, R4, PT ;  /* 0x000000041b00720b */ /* 0x000fda0003f04000 */
[----:B------:R-:W-:Y:S05]  /*0c10*/  @P0 BRA `(.L_x_18) ;  /* 0xfffffffc00700947 */ /* 0x000fea000383ffff */
.L_x_14:
[----:B------:R-:W-:Y:S05]  /*0c20*/  BSYNC.RECONVERGENT B0 ;  /* 0x0000000000007941 */ /* 0x000fea0003800200 */
.L_x_12:
[----:B-----5:R-:W-:Y:S01]  /*0c30*/  FADD R7, -R8, R7 ;  /* 0x0000000708077221 */ /* 0x020fe20000000100 */
[----:B------:R-:W-:Y:S01]  /*0c40*/  FADD R0, -R0, R3 ;  /* 0x0000000300007221 */ /* 0x000fe20000000100 */
[----:B------:R-:W-:Y:S03]  /*0c50*/  BSSY.RECONVERGENT B0, `(.L_x_19) ;  /* 0x000000f000007945 */ /* 0x000fe60003800200 */
[----:B------:R-:W-:-:S04]  /*0c60*/  FMUL R0, R7, R0 ;  /* 0x0000000007007220 */ /* 0x000fc80000400000 */
[----:B------:R-:W-:-:S04]  /*0c70*/  FMUL R6, R0, 3 ;  /* 0x4040000000067820 */ /* 0x000fc80000400000 */
[----:B------:R-:W1:Y:S08]  /*0c80*/  MUFU.RCP R0, R6 ;  /* 0x0000000600007308 */ /* 0x000e700000001000 */
[----:B------:R-:W2:Y:S01]  /*0c90*/  FCHK P0, R9, R6 ;  /* 0x0000000609007302 */ /* 0x000ea20000000000 */
[----:B-1----:R-:W-:-:S04]  /*0ca0*/  FFMA R3, -R6, R0, 1 ;  /* 0x3f80000006037423 */ /* 0x002fc80000000100 */
[----:B------:R-:W-:-:S04]  /*0cb0*/  FFMA R0, R0, R3, R0 ;  /* 0x0000000300007223 */ /* 0x000fc80000000000 */
[----:B------:R-:W-:-:S04]  /*0cc0*/  FFMA R3, R0, R9, RZ ;  /* 0x0000000900037223 */ /* 0x000fc800000000ff */
[----:B0-----:R-:W-:-:S04]  /*0cd0*/  FFMA R4, -R6, R3, R9 ;  /* 0x0000000306047223 */ /* 0x001fc80000000109 */
[----:B------:R-:W-:Y:S01]  /*0ce0*/  FFMA R0, R0, R4, R3 ;  /* 0x0000000400007223 */ /* 0x000fe20000000003 */
[----:B--2---:R-:W-:Y:S06]  /*0cf0*/  @!P0 BRA `(.L_x_20) ;  /* 0x0000000000108947 */ /* 0x004fec0003800000 */
[----:B------:R-:W-:Y:S01]  /*0d00*/  IMAD.MOV.U32 R0, RZ, RZ, R9 ;  /* 0x000000ffff007224 */ /* 0x000fe200078e0009 */
[----:B------:R-:W-:Y:S02]  /*0d10*/  MOV R3, R6 ;  /* 0x0000000600037202 */ /* 0x000fe40000000f00 */
[----:B------:R-:W-:-:S07]  /*0d20*/  MOV R4, 0xd40 ;  /* 0x00000d4000047802 */ /* 0x000fce0000000f00 */
[----:B------:R-:W-:Y:S05]  /*0d30*/  CALL.REL.NOINC `($__internal_0_$__cuda_sm3x_div_rn_noftz_f32_slowpath) ;  /* 0x0000000400f87944 */ /* 0x000fea0003c00000 */
.L_x_20:
[----:B------:R-:W-:Y:S05]  /*0d40*/  BSYNC.RECONVERGENT B0 ;  /* 0x0000000000007941 */ /* 0x000fea0003800200 */
.L_x_19:
[----:B------:R-:W-:Y:S01]  /*0d50*/  FADD R3, R0, -R25 ;  /* 0x8000001900037221 */ /* 0x000fe20000000000 */
[----:B------:R-:W-:Y:S01]  /*0d60*/  BSSY.RECONVERGENT B6, `(.L_x_21) ;  /* 0x0000014000067945 */ /* 0x000fe20003800200 */
[----:B------:R-:W-:-:S03]  /*0d70*/  PRMT R8, RZ, 0x7610, R8 ;  /* 0x00007610ff087816 */ /* 0x000fc60000000008 */
[----:B------:R-:W-:-:S04]  /*0d80*/  FSETP.GT.AND P0, PT, R3, R23, PT ;  /* 0x000000170300720b */ /* 0x000fc80003f04000 */
[----:B------:R-:W-:-:S13]  /*0d90*/  FSETP.GEU.OR P0, PT, R3, R24, !P0 ;  /* 0x000000180300720b */ /* 0x000fda000470e400 */
[----:B------:R-:W-:Y:S05]  /*0da0*/  @P0 BRA `(.L_x_22) ;  /* 0x00000000003c0947 */ /* 0x000fea0003800000 */
[----:B------:R-:W0:Y:S01]  /*0db0*/  F2F.F64.F32 R10, R0 ;  /* 0x00000000000a7310 */ /* 0x000e220000201800 */
[----:B------:R-:W-:Y:S01]  /*0dc0*/  MOV R8, 0x0 ;  /* 0x0000000000087802 */ /* 0x000fe20000000f00 */
[----:B------:R-:W-:Y:S01]  /*0dd0*/  IMAD.MOV.U32 R12, RZ, RZ, 0x1 ;  /* 0x00000001ff0c7424 */ /* 0x000fe200078e00ff */
[----:B------:R1:W-:Y:S01]  /*0de0*/  STL.64 [R1], R18 ;  /* 0x0000001201007387 */ /* 0x0003e20000100a00 */
[----:B------:R-:W2:Y:S01]  /*0df0*/  LDCU.64 UR4, c[0x4][0x8] ;  /* 0x01000100ff0477ac */ /* 0x000ea20008000a00 */
[----:B------:R-:W-:Y:S02]  /*0e00*/  IMAD.MOV.U32 R6, RZ, RZ, R22 ;  /* 0x000000ffff067224 */ /* 0x000fe400078e0016 */
[----:B------:R1:W-:Y:S01]  /*0e10*/  STL [R1+0x8], R12 ;  /* 0x0000080c01007387 */ /* 0x0003e20000100800 */
[----:B------:R-:W3:Y:S01]  /*0e20*/  LDC.64 R8, c[0x4][R8] ;  /* 0x0100000008087b82 */ /* 0x000ee20000000a00 */
[----:B------:R-:W-:Y:S02]  /*0e30*/  IMAD.MOV.U32 R7, RZ, RZ, R2 ;  /* 0x000000ffff077224 */ /* 0x000fe400078e0002 */
[----:B0-----:R1:W-:Y:S01]  /*0e40*/  STL.64 [R1+0x10], R10 ;  /* 0x0000100a01007387 */ /* 0x0013e20000100a00 */
[----:B--2---:R-:W-:-:S02]  /*0e50*/  IMAD.U32 R4, RZ, RZ, UR4 ;  /* 0x00000004ff047e24 */ /* 0x004fc4000f8e00ff */
[----:B------:R-:W-:-:S07]  /*0e60*/  IMAD.U32 R5, RZ, RZ, UR5 ;  /* 0x00000005ff057e24 */ /* 0x000fce000f8e00ff */
[----:B------:R-:W-:-:S07]  /*0e70*/  LEPC R20, `(.L_x_23) ;  /* 0x000000001014794e */ /* 0x000fce0000000000 */
[----:B-1-3--:R-:W-:Y:S05]  /*0e80*/  CALL.ABS.NOINC R8 ;  /* 0x0000000008007343 */ /* 0x00afea0003c00000 */
.L_x_23:
[----:B------:R-:W-:-:S07]  /*0e90*/  HFMA2 R8, -RZ, RZ, 0, 5.9604644775390625e-08 ;  /* 0x00000001ff087431 */ /* 0x000fce00000001ff */
.L_x_22:
[----:B------:R-:W-:Y:S05]  /*0ea0*/  BSYNC.RECONVERGENT B6 ;  /* 0x0000000000067941 */ /* 0x000fea0003800200 */
.L_x_21:
[----:B------:R-:W0:Y:S01]  /*0eb0*/  LDC.64 R4, c[0x0][0x390] ;  /* 0x0000e400ff047b82 */ /* 0x000e220000000a00 */
[----:B------:R1:W-:Y:S04]  /*0ec0*/  STG.E.U8 desc[UR36][R16.64+0x1], R8 ;  /* 0x0000010810007986 */ /* 0x0003e8000c101124 */
[----:B0-----:R-:W2:Y:S04]  /*0ed0*/  LDG.E R0, desc[UR36][R4.64+0x8] ;  /* 0x0000082404007981 */ /* 0x001ea8000c1e1900 */
[----:B------:R-:W3:Y:S01]  /*0ee0*/  LDG.E R3, desc[UR36][R4.64+0x14] ;  /* 0x0000142404037981 */ /* 0x000ee2000c1e1900 */
[----:B------:R-:W-:Y:S01]  /*0ef0*/  I2FP.F32.U32 R7, R18 ;  /* 0x0000001200077245 */ /* 0x000fe20000201000 */
[----:B------:R-:W-:Y:S04]  /*0f00*/  BSSY.RECONVERGENT B0, `(.L_x_24) ;  /* 0x0000037000007945 */ /* 0x000fe80003800200 */
[C---:B--2---:R-:W-:Y:S01]  /*0f10*/  FADD R6, R7.reuse, R0 ;  /* 0x0000000007067221 */ /* 0x044fe20000000000 */
[----:B---3--:R-:W-:-:S05]  /*0f20*/  FADD R7, R7, R3 ;  /* 0x0000000307077221 */ /* 0x008fca0000000000 */
[----:B------:R-:W0:Y:S02]  /*0f30*/  F2I.TRUNC.NTZ R6, R6 ;  /* 0x0000000600067305 */ /* 0x000e24000020f100 */
[----:B0-----:R-:W-:-:S04]  /*0f40*/  I2FP.F32.S32 R10, R6 ;  /* 0x00000006000a7245 */ /* 0x001fc80000201400 */
[----:B------:R-:W-:-:S13]  /*0f50*/  FSETP.GT.AND P0, PT, R7, R10, PT ;  /* 0x0000000a0700720b */ /* 0x000fda0003f04000 */
[----:B-1----:R-:W-:Y:S05]  /*0f60*/  @P0 BRA `(.L_x_25) ;  /* 0x0000000000100947 */ /* 0x002fea0003800000 */
[----:B------:R0:W5:Y:S04]  /*0f70*/  LDG.E R9, desc[UR36][R4.64+0x2c] ;  /* 0x00002c2404097981 */ /* 0x000168000c1e1900 */
[----:B------:R0:W5:Y:S01]  /*0f80*/  LDG.E R8, desc[UR36][R4.64+0x20] ;  /* 0x0000202404087981 */ /* 0x000162000c1e1900 */
[----:B------:R-:W-:Y:S01]  /*0f90*/  IMAD.MOV.U32 R11, RZ, RZ, RZ ;  /* 0x000000ffff0b7224 */ /* 0x000fe200078e00ff */
[----:B------:R-:W-:Y:S06]  /*0fa0*/  BRA `(.L_x_26) ;  /* 0x0000000000b07947 */ /* 0x000fec0003800000 */
.L_x_25:
[----:B------:R-:W2:Y:S04]  /*0fb0*/  LDG.E R8, desc[UR36][R4.64+0x20] ;  /* 0x0000202404087981 */ /* 0x000ea8000c1e1900 */
[----:B------:R-:W3:Y:S01]  /*0fc0*/  LDG.E R9, desc[UR36][R4.64+0x2c] ;  /* 0x00002c2404097981 */ /* 0x000ee2000c1e1900 */
[C---:B--2---:R-:W-:Y:S01]  /*0fd0*/  FADD R10, R26.reuse, R8 ;  /* 0x000000081a0a7221 */ /* 0x044fe20000000000 */
[----:B---3--:R-:W-:-:S05]  /*0fe0*/  FADD R26, R26, R9 ;  /* 0x000000091a1a7221 */ /* 0x008fca0000000000 */
[----:B------:R-:W0:Y:S02]  /*0ff0*/  F2I.TRUNC.NTZ R10, R10 ;  /* 0x0000000a000a7305 */ /* 0x000e24000020f100 */
[----:B0-----:R-:W-:-:S04]  /*1000*/  I2FP.F32.S32 R11, R10 ;  /* 0x0000000a000b7245 */ /* 0x001fc80000201400 */
[----:B------:R-:W-:Y:S01]  /*1010*/  FSETP.GT.AND P1, PT, R26, R11, PT ;  /* 0x0000000b1a00720b */ /* 0x000fe20003f24000 */
[----:B------:R-:W-:-:S12]  /*1020*/  IMAD.MOV.U32 R11, RZ, RZ, RZ ;  /* 0x000000ffff0b7224 */ /* 0x000fd800078e00ff */
.L_x_30:
[----:B------:R-:W-:Y:S04]  /*1030*/  BSSY.RECONVERGENT B1, `(.L_x_27) ;  /* 0x000001f000017945 */ /* 0x000fe80003800200 */
[----:B------:R-:W-:Y:S05]  /*1040*/  @!P1 BRA `(.L_x_28) ;  /* 0x0000000000749947 */ /* 0x000fea0003800000 */
[----:B------:R-:W-:-:S07]  /*1050*/  IMAD.MOV.U32 R13, RZ, RZ, R10 ;  /* 0x000000ffff0d7224 */ /* 0x000fce00078e000a */
.L_x_29:
[----:B------:R-:W0:Y:S01]  /*1060*/  LDCU UR4, c[0x0][0x39c] ;  /* 0x00007380ff0477ac */ /* 0x000e220008000800 */
[----:B------:R-:W1:Y:S01]  /*1070*/  LDC.64 R4, c[0x0][0x380] ;  /* 0x0000e000ff047b82 */ /* 0x000e620000000a00 */
[----:B------:R-:W-:Y:S01]  /*1080*/  LOP3.LUT R12, RZ, R13, RZ, 0x33, !PT ;  /* 0x0000000dff0c7212 */ /* 0x000fe200078e33ff */
[----:B------:R-:W2:Y:S01]  /*1090*/  LDCU UR5, c[0x0][0x3a0] ;  /* 0x00007400ff0577ac */ /* 0x000ea20008000800 */
[----:B0-----:R-:W-:-:S03]  /*10a0*/  ISETP.GE.AND P0, PT, R13, UR4, PT ;  /* 0x000000040d007c0c */ /* 0x001fc6000bf06270 */
[----:B------:R-:W-:Y:S01]  /*10b0*/  VIADD R15, R12, UR4 ;  /* 0x000000040c0f7c36 */ /* 0x000fe20008000000 */
[----:B------:R-:W-:Y:S02]  /*10c0*/  LOP3.LUT R12, R13, R6, RZ, 0xfc, !PT ;  /* 0x000000060d0c7212 */ /* 0x000fe400078efcff */
[----:B--2---:R-:W-:Y:S01]  /*10d0*/  ISETP.LT.AND P0, PT, R6, UR5, !P0 ;  /* 0x0000000506007c0c */ /* 0x004fe2000c701270 */
[----:B------:R-:W-:-:S03]  /*10e0*/  IMAD R15, R15, UR5, R6 ;  /* 0x000000050f0f7c24 */ /* 0x000fc6000f8e0206 */
[----:B------:R-:W-:Y:S01]  /*10f0*/  ISETP.GT.AND P0, PT, R12, -0x1, P0 ;  /* 0xffffffff0c00780c */ /* 0x000fe20000704270 */
[----:B------:R-:W-:-:S04]  /*1100*/  IMAD R15, R15, 0x3, RZ ;  /* 0x000000030f0f7824 */ /* 0x000fc800078e02ff */
[----:B-1----:R-:W-:-:S08]  /*1110*/  IMAD.WIDE R4, R15, 0x4, R4 ;  /* 0x000000040f047825 */ /* 0x002fd000078e0204 */
[----:B------:R-:W2:Y:S04]  /*1120*/  @P0 LDG.E R21, desc[UR36][R4.64] ;  /* 0x0000002404150981 */ /* 0x000ea8000c1e1900 */
[----:B------:R-:W3:Y:S04]  /*1130*/  @P0 LDG.E R15, desc[UR36][R4.64+0x4] ;  /* 0x00000424040f0981 */ /* 0x000ee8000c1e1900 */
[----:B------:R-:W4:Y:S01]  /*1140*/  @P0 LDG.E R20, desc[UR36][R4.64+0x8] ;  /* 0x0000082404140981 */ /* 0x000f22000c1e1900 */
[----:B------:R-:W-:Y:S02]  /*1150*/  HFMA2 R12, -RZ, RZ, 3.748046875, 0 ;  /* 0x437f0000ff0c7431 */ /* 0x000fe400000001ff */
[----:B------:R-:W-:-:S02]  /*1160*/  VIADD R13, R13, 0x1 ;  /* 0x000000010d0d7836 */ /* 0x000fc40000000000 */
        /* <DEDUP_REMOVED lines=11> */
.L_x_28:
[----:B------:R-:W-:Y:S05]  /*1220*/  BSYNC.RECONVERGENT B1 ;  /* 0x0000000000017941 */ /* 0x000fea0003800200 */
.L_x_27:
[----:B------:R-:W-:-:S05]  /*1230*/  VIADD R6, R6, 0x1 ;  /* 0x0000000106067836 */ /* 0x000fca0000000000 */
[----:B------:R-:W-:-:S04]  /*1240*/  I2FP.F32.S32 R4, R6 ;  /* 0x0000000600047245 */ /* 0x000fc80000201400 */
[----:B------:R-:W-:-:S13]  /*1250*/  FSETP.GT.AND P0, PT, R7, R4, PT ;  /* 0x000000040700720b */ /* 0x000fda0003f04000 */
[----:B------:R-:W-:Y:S05]  /*1260*/  @P0 BRA `(.L_x_30) ;  /* 0xfffffffc00700947 */ /* 0x000fea000383ffff */
.L_x_26:
[----:B------:R-:W-:Y:S05]  /*1270*/  BSYNC.RECONVERGENT B0 ;  /* 0x0000000000007941 */ /* 0x000fea0003800200 */
.L_x_24:
        /* <DEDUP_REMOVED lines=13> */
[----:B------:R-:W-:Y:S01]  /*1350*/  MOV R0, R11 ;  /* 0x0000000b00007202 */ /* 0x000fe20000000f00 */
[----:B------:R-:W-:Y:S01]  /*1360*/  IMAD.MOV.U32 R3, RZ, RZ, R6 ;  /* 0x000000ffff037224 */ /* 0x000fe200078e0006 */
[----:B------:R-:W-:-:S07]  /*1370*/  MOV R4, 0x1390 ;  /* 0x0000139000047802 */ /* 0x000fce0000000f00 */
[----:B------:R-:W-:Y:S05]  /*1380*/  CALL.REL.NOINC `($__internal_0_$__cuda_sm3x_div_rn_noftz_f32_slowpath) ;  /* 0x0000000000647944 */ /* 0x000fea0003c00000 */
.L_x_32:
[----:B------:R-:W-:Y:S05]  /*1390*/  BSYNC.RECONVERGENT B0 ;  /* 0x0000000000007941 */ /* 0x000fea0003800200 */
.L_x_31:
[----:B------:R-:W-:Y:S01]  /*13a0*/  FADD R25, R0, -R25 ;  /* 0x8000001900197221 */ /* 0x000fe20000000000 */
[----:B------:R-:W-:Y:S01]  /*13b0*/  BSSY.RECONVERGENT B6, `(.L_x_33) ;  /* 0x0000014000067945 */ /* 0x000fe20003800200 */
[----:B------:R-:W-:-:S03]  /*13c0*/  PRMT R8, RZ, 0x7610, R8 ;  /* 0x00007610ff087816 */ /* 0x000fc60000000008 */
[----:B------:R-:W-:-:S04]  /*13d0*/  FSETP.GT.AND P0, PT, R25, R23, PT ;  /* 0x000000171900720b */ /* 0x000fc80003f04000 */
[----:B------:R-:W-:-:S13]  /*13e0*/  FSETP.GEU.OR P0, PT, R25, R24, !P0 ;  /* 0x000000181900720b */ /* 0x000fda000470e400 */
[----:B------:R-:W-:Y:S05]  /*13f0*/  @P0 BRA `(.L_x_34) ;  /* 0x00000000003c0947 */ /* 0x000fea0003800000 */
[----:B------:R-:W0:Y:S01]  /*1400*/  F2F.F64.F32 R8, R0 ;  /* 0x0000000000087310 */ /* 0x000e220000201800 */
[----:B------:R-:W-:Y:S01]  /*1410*/  IMAD.MOV.U32 R10, RZ, RZ, 0x2 ;  /* 0x00000002ff0a7424 */ /* 0x000fe200078e00ff */
[----:B------:R-:W-:Y:S01]  /*1420*/  MOV R3, 0x0 ;  /* 0x0000000000037802 */ /* 0x000fe20000000f00 */
[----:B------:R1:W-:Y:S01]  /*1430*/  STL.64 [R1], R18 ;  /* 0x0000001201007387 */ /* 0x0003e20000100a00 */
[----:B------:R-:W2:Y:S01]  /*1440*/  LDCU.64 UR4, c[0x4][0x8] ;  /* 0x01000100ff0477ac */ /* 0x000ea20008000a00 */
[----:B------:R-:W-:Y:S01]  /*1450*/  MOV R6, R22 ;  /* 0x0000001600067202 */ /* 0x000fe20000000f00 */
[----:B------:R1:W3:Y:S01]  /*1460*/  LDC.64 R12, c[0x4][R3] ;  /* 0x01000000030c7b82 */ /* 0x0002e20000000a00 */
[----:B------:R1:W-:Y:S01]  /*1470*/  STL [R1+0x8], R10 ;  /* 0x0000080a01007387 */ /* 0x0003e20000100800 */
[----:B------:R-:W-:-:S03]  /*1480*/  IMAD.MOV.U32 R7, RZ, RZ, R2 ;  /* 0x000000ffff077224 */ /* 0x000fc600078e0002 */
[----:B0-----:R1:W-:Y:S01]  /*1490*/  STL.64 [R1+0x10], R8 ;  /* 0x0000100801007387 */ /* 0x0013e20000100a00 */
[----:B--2---:R-:W-:Y:S02]  /*14a0*/  IMAD.U32 R4, RZ, RZ, UR4 ;  /* 0x00000004ff047e24 */ /* 0x004fe4000f8e00ff */
[----:B------:R-:W-:-:S07]  /*14b0*/  IMAD.U32 R5, RZ, RZ, UR5 ;  /* 0x00000005ff057e24 */ /* 0x000fce000f8e00ff */
[----:B------:R-:W-:-:S07]  /*14c0*/  LEPC R20, `(.L_x_35) ;  /* 0x000000001014794e */ /* 0x000fce0000000000 */
[----:B-1-3--:R-:W-:Y:S05]  /*14d0*/  CALL.ABS.NOINC R12 ;  /* 0x000000000c007343 */ /* 0x00afea0003c00000 */
.L_x_35:
[----:B------:R-:W-:-:S07]  /*14e0*/  IMAD.MOV.U32 R8, RZ, RZ, 0x1 ;  /* 0x00000001ff087424 */ /* 0x000fce00078e00ff */
.L_x_34:
[----:B------:R-:W-:Y:S05]  /*14f0*/  BSYNC.RECONVERGENT B6 ;  /* 0x0000000000067941 */ /* 0x000fea0003800200 */
.L_x_33:
[----:B------:R-:W-:Y:S01]  /*1500*/  STG.E.U8 desc[UR36][R16.64+0x2], R8 ;  /* 0x0000020810007986 */ /* 0x000fe2000c101124 */
[----:B------:R-:W-:Y:S05]  /*1510*/  EXIT ;  /* 0x000000000000794d */ /* 0x000fea0003800000 */
        .weak           $__internal_0_$__cuda_sm3x_div_rn_noftz_f32_slowpath
        .type           $__internal_0_$__cuda_sm3x_div_rn_noftz_f32_slowpath,@function
        .size           $__internal_0_$__cuda_sm3x_div_rn_noftz_f32_slowpath,(.L_x_48 - $__internal_0_$__cuda_sm3x_div_rn_noftz_f32_slowpath)
$__internal_0_$__cuda_sm3x_div_rn_noftz_f32_slowpath:
[----:B------:R-:W-:Y:S01]  /*1520*/  SHF.R.U32.HI R5, RZ, 0x17, R3 ;  /* 0x00000017ff057819 */ /* 0x000fe20000011603 */
[----:B------:R-:W-:Y:S01]  /*1530*/  BSSY.RECONVERGENT B1, `(.L_x_36) ;  /* 0x0000062000017945 */ /* 0x000fe20003800200 */
[----:B------:R-:W-:Y:S02]  /*1540*/  SHF.R.U32.HI R6, RZ, 0x17, R0 ;  /* 0x00000017ff067819 */ /* 0x000fe40000011600 */
[----:B------:R-:W-:Y:S02]  /*1550*/  LOP3.LUT R5, R5, 0xff, RZ, 0xc0, !PT ;  /* 0x000000ff05057812 */ /* 0x000fe400078ec0ff */
[----:B------:R-:W-:-:S03]  /*1560*/  LOP3.LUT R7, R6, 0xff, RZ, 0xc0, !PT ;  /* 0x000000ff06077812 */ /* 0x000fc600078ec0ff */
[----:B------:R-:W-:Y:S02]  /*1570*/  VIADD R9, R5, 0xffffffff ;  /* 0xffffffff05097836 */ /* 0x000fe40000000000 */
[----:B------:R-:W-:-:S03]  /*1580*/  VIADD R8, R7, 0xffffffff ;  /* 0xffffffff07087836 */ /* 0x000fc60000000000 */
[----:B------:R-:W-:-:S04]  /*1590*/  ISETP.GT.U32.AND P0, PT, R9, 0xfd, PT ;  /* 0x000000fd0900780c */ /* 0x000fc80003f04070 */
[----:B------:R-:W-:-:S13]  /*15a0*/  ISETP.GT.U32.OR P0, PT, R8, 0xfd, P0 ;  /* 0x000000fd0800780c */ /* 0x000fda0000704470 */
[----:B------:R-:W-:Y:S01]  /*15b0*/  @!P0 MOV R6, RZ ;  /* 0x000000ff00068202 */ /* 0x000fe20000000f00 */
[----:B------:R-:W-:Y:S06]  /*15c0*/  @!P0 BRA `(.L_x_37) ;  /* 0x00000000005c8947 */ /* 0x000fec0003800000 */
[----:B------:R-:W-:Y:S02]  /*15d0*/  FSETP.GTU.FTZ.AND P0, PT, |R0|, +INF , PT ;  /* 0x7f8000000000780b */ /* 0x000fe40003f1c200 */
[----:B------:R-:W-:-:S04]  /*15e0*/  FSETP.GTU.FTZ.AND P1, PT, |R3|, +INF , PT ;  /* 0x7f8000000300780b */ /* 0x000fc80003f3c200 */
[----:B------:R-:W-:-:S13]  /*15f0*/  PLOP3.LUT P0, PT, P0, P1, PT, 0xf8, 0x8f ;  /* 0x00000000008f781c */ /* 0x000fda0000703f70 */
[----:B------:R-:W-:Y:S05]  /*1600*/  @P0 BRA `(.L_x_38) ;  /* 0x00000004004c0947 */ /* 0x000fea0003800000 */
[----:B------:R-:W-:-:S13]  /*1610*/  LOP3.LUT P0, RZ, R3, 0x7fffffff, R0, 0xc8, !PT ;  /* 0x7fffffff03ff7812 */ /* 0x000fda000780c800 */
[----:B------:R-:W-:Y:S05]  /*1620*/  @!P0 BRA `(.L_x_39) ;  /* 0x00000004003c8947 */ /* 0x000fea0003800000 */
[C---:B------:R-:W-:Y:S02]  /*1630*/  FSETP.NEU.FTZ.AND P2, PT, |R0|.reuse, +INF , PT ;  /* 0x7f8000000000780b */ /* 0x040fe40003f5d200 */
[----:B------:R-:W-:Y:S02]  /*1640*/  FSETP.NEU.FTZ.AND P1, PT, |R3|, +INF , PT ;  /* 0x7f8000000300780b */ /* 0x000fe40003f3d200 */
[----:B------:R-:W-:-:S11]  /*1650*/  FSETP.NEU.FTZ.AND P0, PT, |R0|, +INF , PT ;  /* 0x7f8000000000780b */ /* 0x000fd60003f1d200 */
[----:B------:R-:W-:Y:S05]  /*1660*/  @!P1 BRA !P2, `(.L_x_39) ;  /* 0x00000004002c9947 */ /* 0x000fea0005000000 */
[----:B------:R-:W-:-:S04]  /*1670*/  LOP3.LUT P2, RZ, R0, 0x7fffffff, RZ, 0xc0, !PT ;  /* 0x7fffffff00ff7812 */ /* 0x000fc8000784c0ff */
[----:B------:R-:W-:-:S13]  /*1680*/  PLOP3.LUT P1, PT, P1, P2, PT, 0x2f, 0xf2 ;  /* 0x0000000000f2781c */ /* 0x000fda0000f24577 */
[----:B------:R-:W-:Y:S05]  /*1690*/  @P1 BRA `(.L_x_40) ;  /* 0x0000000400181947 */ /* 0x000fea0003800000 */
[----:B------:R-:W-:-:S04]  /*16a0*/  LOP3.LUT P1, RZ, R3, 0x7fffffff, RZ, 0xc0, !PT ;  /* 0x7fffffff03ff7812 */ /* 0x000fc8000782c0ff */
[----:B------:R-:W-:-:S13]  /*16b0*/  PLOP3.LUT P0, PT, P0, P1, PT, 0x2f, 0xf2 ;  /* 0x0000000000f2781c */ /* 0x000fda0000702577 */
[----:B------:R-:W-:Y:S05]  /*16c0*/  @P0 BRA `(.L_x_41) ;  /* 0x0000000400000947 */ /* 0x000fea0003800000 */
[----:B------:R-:W-:Y:S02]  /*16d0*/  ISETP.GE.AND P0, PT, R8, RZ, PT ;  /* 0x000000ff0800720c */ /* 0x000fe40003f06270 */
[----:B------:R-:W-:-:S11]  /*16e0*/  ISETP.GE.AND P1, PT, R9, RZ, PT ;  /* 0x000000ff0900720c */ /* 0x000fd60003f26270 */
[----:B------:R-:W-:Y:S02]  /*16f0*/  @P0 IMAD.MOV.U32 R6, RZ, RZ, RZ ;  /* 0x000000ffff060224 */ /* 0x000fe400078e00ff */
[----:B------:R-:W-:Y:S01]  /*1700*/  @!P0 FFMA R0, R0, 1.84467440737095516160e+19, RZ ;  /* 0x5f80000000008823 */ /* 0x000fe200000000ff */
[----:B------:R-:W-:Y:S02]  /*1710*/  @!P0 IMAD.MOV.U32 R6, RZ, RZ, -0x40 ;  /* 0xffffffc0ff068424 */ /* 0x000fe400078e00ff */
[----:B------:R-:W-:Y:S02]  /*1720*/  @!P1 FFMA R3, R3, 1.84467440737095516160e+19, RZ ;  /* 0x5f80000003039823 */ /* 0x000fe400000000ff */
[----:B------:R-:W-:-:S07]  /*1730*/  @!P1 VIADD R6, R6, 0x40 ;  /* 0x0000004006069836 */ /* 0x000fce0000000000 */
.L_x_37:
[----:B------:R-:W-:Y:S01]  /*1740*/  LEA R8, R5, 0xc0800000, 0x17 ;  /* 0xc080000005087811 */ /* 0x000fe200078eb8ff */
[----:B------:R-:W-:Y:S01]  /*1750*/  BSSY.RECONVERGENT B2, `(.L_x_42) ;  /* 0x0000036000027945 */ /* 0x000fe20003800200 */
[----:B------:R-:W-:-:S03]  /*1760*/  IADD3 R7, PT, PT, R7, -0x7f, RZ ;  /* 0xffffff8107077810 */ /* 0x000fc60007ffe0ff */
[----:B------:R-:W-:Y:S02]  /*1770*/  IMAD.IADD R9, R3, 0x1, -R8 ;  /* 0x0000000103097824 */ /* 0x000fe400078e0a08 */
[C---:B------:R-:W-:Y:S01]  /*1780*/  IMAD R0, R7.reuse, -0x800000, R0 ;  /* 0xff80000007007824 */ /* 0x040fe200078e0200 */
[----:B------:R-:W-:Y:S01]  /*1790*/  IADD3 R7, PT, PT, R7, 0x7f, -R5 ;  /* 0x0000007f07077810 */ /* 0x000fe20007ffe805 */
[----:B------:R-:W0:Y:S01]  /*17a0*/  MUFU.RCP R3, R9 ;  /* 0x0000000900037308 */ /* 0x000e220000001000 */
[----:B------:R-:W-:-:S03]  /*17b0*/  FADD.FTZ R11, -R9, -RZ ;  /* 0x800000ff090b7221 */ /* 0x000fc60000010100 */
[----:B------:R-:W-:Y:S02]  /*17c0*/  IMAD.IADD R7, R7, 0x1, R6 ;  /* 0x0000000107077824 */ /* 0x000fe400078e0206 */
[----:B0-----:R-:W-:-:S04]  /*17d0*/  FFMA R8, R3, R11, 1 ;  /* 0x3f80000003087423 */ /* 0x001fc8000000000b */
[----:B------:R-:W-:-:S04]  /*17e0*/  FFMA R3, R3, R8, R3 ;  /* 0x0000000803037223 */ /* 0x000fc80000000003 */
[----:B------:R-:W-:-:S04]  /*17f0*/  FFMA R8, R0, R3, RZ ;  /* 0x0000000300087223 */ /* 0x000fc800000000ff */
[----:B------:R-:W-:-:S04]  /*1800*/  FFMA R10, R11, R8, R0 ;  /* 0x000000080b0a7223 */ /* 0x000fc80000000000 */
[----:B------:R-:W-:-:S04]  /*1810*/  FFMA R8, R3, R10, R8 ;  /* 0x0000000a03087223 */ /* 0x000fc80000000008 */
[----:B------:R-:W-:-:S04]  /*1820*/  FFMA R11, R11, R8, R0 ;  /* 0x000000080b0b7223 */ /* 0x000fc80000000000 */
[----:B------:R-:W-:-:S05]  /*1830*/  FFMA R0, R3, R11, R8 ;  /* 0x0000000b03007223 */ /* 0x000fca0000000008 */
[----:B------:R-:W-:-:S04]  /*1840*/  SHF.R.U32.HI R5, RZ, 0x17, R0 ;  /* 0x00000017ff057819 */ /* 0x000fc80000011600 */
[----:B------:R-:W-:-:S05]  /*1850*/  LOP3.LUT R5, R5, 0xff, RZ, 0xc0, !PT ;  /* 0x000000ff05057812 */ /* 0x000fca00078ec0ff */
[----:B------:R-:W-:-:S04]  /*1860*/  IMAD.IADD R9, R5, 0x1, R7 ;  /* 0x0000000105097824 */ /* 0x000fc800078e0207 */
[----:B------:R-:W-:-:S05]  /*1870*/  VIADD R5, R9, 0xffffffff ;  /* 0xffffffff09057836 */ /* 0x000fca0000000000 */
[----:B------:R-:W-:-:S13]  /*1880*/  ISETP.GE.U32.AND P0, PT, R5, 0xfe, PT ;  /* 0x000000fe0500780c */ /* 0x000fda0003f06070 */
[----:B------:R-:W-:Y:S05]  /*1890*/  @!P0 BRA `(.L_x_43) ;  /* 0x0000000000808947 */ /* 0x000fea0003800000 */
[----:B------:R-:W-:-:S13]  /*18a0*/  ISETP.GT.AND P0, PT, R9, 0xfe, PT ;  /* 0x000000fe0900780c */ /* 0x000fda0003f04270 */
[----:B------:R-:W-:Y:S05]  /*18b0*/  @P0 BRA `(.L_x_44) ;  /* 0x00000000006c0947 */ /* 0x000fea0003800000 */
[----:B------:R-:W-:-:S13]  /*18c0*/  ISETP.GE.AND P0, PT, R9, 0x1, PT ;  /* 0x000000010900780c */ /* 0x000fda0003f06270 */
[----:B------:R-:W-:Y:S05]  /*18d0*/  @P0 BRA `(.L_x_45) ;  /* 0x0000000000740947 */ /* 0x000fea0003800000 */
[----:B------:R-:W-:Y:S02]  /*18e0*/  ISETP.GE.AND P0, PT, R9, -0x18, PT ;  /* 0xffffffe80900780c */ /* 0x000fe40003f06270 */
[----:B------:R-:W-:-:S11]  /*18f0*/  LOP3.LUT R0, R0, 0x80000000, RZ, 0xc0, !PT ;  /* 0x8000000000007812 */ /* 0x000fd600078ec0ff */
[----:B------:R-:W-:Y:S05]  /*1900*/  @!P0 BRA `(.L_x_45) ;  /* 0x0000000000688947 */ /* 0x000fea0003800000 */
[-CC-:B------:R-:W-:Y:S01]  /*1910*/  FFMA.RZ R5, R3, R11.reuse, R8.reuse ;  /* 0x0000000b03057223 */ /* 0x180fe2000000c008 */
[C---:B------:R-:W-:Y:S02]  /*1920*/  ISETP.NE.AND P2, PT, R9.reuse, RZ, PT ;  /* 0x000000ff0900720c */ /* 0x040fe40003f45270 */
[----:B------:R-:W-:Y:S02]  /*1930*/  ISETP.NE.AND P1, PT, R9, RZ, PT ;  /* 0x000000ff0900720c */ /* 0x000fe40003f25270 */
[----:B------:R-:W-:Y:S01]  /*1940*/  LOP3.LUT R6, R5, 0x7fffff, RZ, 0xc0, !PT ;  /* 0x007fffff05067812 */ /* 0x000fe200078ec0ff */
[CCC-:B------:R-:W-:Y:S01]  /*1950*/  FFMA.RP R5, R3.reuse, R11.reuse, R8.reuse ;  /* 0x0000000b03057223 */ /* 0x1c0fe20000008008 */
[----:B------:R-:W-:Y:S01]  /*1960*/  FFMA.RM R8, R3, R11, R8 ;  /* 0x0000000b03087223 */ /* 0x000fe20000004008 */
[C---:B------:R-:W-:Y:S01]  /*1970*/  VIADD R3, R9.reuse, 0x20 ;  /* 0x0000002009037836 */ /* 0x040fe20000000000 */
[----:B------:R-:W-:Y:S02]  /*1980*/  LOP3.LUT R6, R6, 0x800000, RZ, 0xfc, !PT ;  /* 0x0080000006067812 */ /* 0x000fe400078efcff */
[----:B------:R-:W-:-:S02]  /*1990*/  IADD3 R7, PT, PT, -R9, RZ, RZ ;  /* 0x000000ff09077210 */ /* 0x000fc40007ffe1ff */
[----:B------:R-:W-:Y:S02]  /*19a0*/  SHF.L.U32 R3, R6, R3, RZ ;  /* 0x0000000306037219 */ /* 0x000fe400000006ff */
[----:B------:R-:W-:Y:S02]  /*19b0*/  FSETP.NEU.FTZ.AND P0, PT, R5, R8, PT ;  /* 0x000000080500720b */ /* 0x000fe40003f1d000 */
[----:B------:R-:W-:Y:S02]  /*19c0*/  SEL R5, R7, RZ, P2 ;  /* 0x000000ff07057207 */ /* 0x000fe40001000000 */
[----:B------:R-:W-:Y:S02]  /*19d0*/  ISETP.NE.AND P1, PT, R3, RZ, P1 ;  /* 0x000000ff0300720c */ /* 0x000fe40000f25270 */
[----:B------:R-:W-:Y:S02]  /*19e0*/  SHF.R.U32.HI R5, RZ, R5, R6 ;  /* 0x00000005ff057219 */ /* 0x000fe40000011606 */
[----:B------:R-:W-:-:S02]  /*19f0*/  PLOP3.LUT P0, PT, P0, P1, PT, 0xf8, 0x8f ;  /* 0x00000000008f781c */ /* 0x000fc40000703f70 */
[----:B------:R-:W-:Y:S02]  /*1a00*/  SHF.R.U32.HI R6, RZ, 0x1, R5 ;  /* 0x00000001ff067819 */ /* 0x000fe40000011605 */
[----:B------:R-:W-:-:S04]  /*1a10*/  SEL R3, RZ, 0x1, !P0 ;  /* 0x00000001ff037807 */ /* 0x000fc80004000000 */
[----:B------:R-:W-:-:S04]  /*1a20*/  LOP3.LUT R8, R3, 0x1, R6, 0xf8, !PT ;  /* 0x0000000103087812 */ /* 0x000fc800078ef806 */
[----:B------:R-:W-:-:S05]  /*1a30*/  LOP3.LUT R5, R8, R5, RZ, 0xc0, !PT ;  /* 0x0000000508057212 */ /* 0x000fca00078ec0ff */
[----:B------:R-:W-:-:S05]  /*1a40*/  IMAD.IADD R5, R6, 0x1, R5 ;  /* 0x0000000106057824 */ /* 0x000fca00078e0205 */
[----:B------:R-:W-:Y:S01]  /*1a50*/  LOP3.LUT R0, R5, R0, RZ, 0xfc, !PT ;  /* 0x0000000005007212 */ /* 0x000fe200078efcff */
[----:B------:R-:W-:Y:S06]  /*1a60*/  BRA `(.L_x_45) ;  /* 0x0000000000107947 */ /* 0x000fec0003800000 */
.L_x_44:
[----:B------:R-:W-:-:S04]  /*1a70*/  LOP3.LUT R0, R0, 0x80000000, RZ, 0xc0, !PT ;  /* 0x8000000000007812 */ /* 0x000fc800078ec0ff */
[----:B------:R-:W-:Y:S01]  /*1a80*/  LOP3.LUT R0, R0, 0x7f800000, RZ, 0xfc, !PT ;  /* 0x7f80000000007812 */ /* 0x000fe200078efcff */
[----:B------:R-:W-:Y:S06]  /*1a90*/  BRA `(.L_x_45) ;  /* 0x0000000000047947 */ /* 0x000fec0003800000 */
.L_x_43:
[----:B------:R-:W-:-:S07]  /*1aa0*/  IMAD R0, R7, 0x800000, R0 ;  /* 0x0080000007007824 */ /* 0x000fce00078e0200 */
.L_x_45:
[----:B------:R-:W-:Y:S05]  /*1ab0*/  BSYNC.RECONVERGENT B2 ;  /* 0x0000000000027941 */ /* 0x000fea0003800200 */
.L_x_42:
[----:B------:R-:W-:Y:S05]  /*1ac0*/  BRA `(.L_x_46) ;  /* 0x0000000000207947 */ /* 0x000fea0003800000 */
.L_x_41:
[----:B------:R-:W-:-:S04]  /*1ad0*/  LOP3.LUT R0, R3, 0x80000000, R0, 0x48, !PT ;  /* 0x8000000003007812 */ /* 0x000fc800078e4800 */
[----:B------:R-:W-:Y:S01]  /*1ae0*/  LOP3.LUT R0, R0, 0x7f800000, RZ, 0xfc, !PT ;  /* 0x7f80000000007812 */ /* 0x000fe200078efcff */
[----:B------:R-:W-:Y:S06]  /*1af0*/  BRA `(.L_x_46) ;  /* 0x0000000000147947 */ /* 0x000fec0003800000 */
.L_x_40:
[----:B------:R-:W-:Y:S01]  /*1b00*/  LOP3.LUT R0, R3, 0x80000000, R0, 0x48, !PT ;  /* 0x8000000003007812 */ /* 0x000fe200078e4800 */
[----:B------:R-:W-:Y:S06]  /*1b10*/  BRA `(.L_x_46) ;  /* 0x00000000000c7947 */ /* 0x000fec0003800000 */
.L_x_39:
[----:B------:R-:W0:Y:S01]  /*1b20*/  MUFU.RSQ R0, -QNAN ;  /* 0xffc0000000007908 */ /* 0x000e220000001400 */
[----:B------:R-:W-:Y:S05]  /*1b30*/  BRA `(.L_x_46) ;  /* 0x0000000000047947 */ /* 0x000fea0003800000 */
.L_x_38:
[----:B------:R-:W-:-:S07]  /*1b40*/  FADD.FTZ R0, R0, R3 ;  /* 0x0000000300007221 */ /* 0x000fce0000010000 */
.L_x_46:
[----:B------:R-:W-:Y:S05]  /*1b50*/  BSYNC.RECONVERGENT B1 ;  /* 0x0000000000017941 */ /* 0x000fea0003800200 */
.L_x_36:
[----:B------:R-:W-:-:S04]  /*1b60*/  IMAD.MOV.U32 R5, RZ, RZ, 0x0 ;  /* 0x00000000ff057424 */ /* 0x000fc800078e00ff */
[----:B0-----:R-:W-:Y:S05]  /*1b70*/  RET.REL.NODEC R4 `(_Z6filterPiS_PfiiiiPc) ;  /* 0xffffffe404207950 */ /* 0x001fea0003c3ffff */
.L_x_47:
[----:B------:R-:W-:-:S00]  /*1b80*/  BRA `(.L_x_47) ;  /* 0xfffffffc00fc7947 */ /* 0x000fc0000383ffff */
[----:B------:R-:W-:-:S00]  /*1b90*/  NOP ;  /* 0x0000000000007918 */ /* 0x000fc00000000000 */
        /* <DEDUP_REMOVED lines=14> */
.L_x_48:


//--------------------- .nv.global.init           --------------------------
	.section	.nv.global.init,"aw",@progbits
.nv.global.init:
	.type		$str,@object
	.size		$str,(.L_0 - $str)
$str:
        /*0000*/ 	.byte	0x25, 0x64, 0x2c, 0x25, 0x64, 0x2c, 0x25, 0x64, 0x2c, 0x25, 0x30, 0x2e, 0x36, 0x66, 0x0a, 0x00
.L_0:


//--------------------- .nv.shared.reserved.0     --------------------------
	.section	.nv.shared.reserved.0,"aw",@nobits
	.weak		__nv_reservedSMEM_offset_0_alias
	.size		__nv_reservedSMEM_offset_0_alias, 0, 64
	.other		__nv_reservedSMEM_offset_0_alias,@"STO_CUDA_RESERVED_SHARED STV_DEFAULT"
__nv_reservedSMEM_offset_0_alias:
	.zero		0
	.zero		64


//--------------------- .nv.constant0._Z6filterPiS_PfiiiiPc --------------------------
	.section	.nv.constant0._Z6filterPiS_PfiiiiPc,"a",@progbits
	.sectionflags	@""
	.align	4
.nv.constant0._Z6filterPiS_PfiiiiPc:
	.zero		944


//--------------------- SYMBOLS --------------------------

	.type		.nv.reservedSmem.offset0,@object
	.size		.nv.reservedSmem.offset0,0x4
	.type		vprintf,@function
